//
// Generated by NVIDIA NVVM Compiler
//
// Compiler Build ID: CL-36424714
// Cuda compilation tools, release 13.0, V13.0.88
// Based on NVVM 20.0.0
//

.version 9.0
.target sm_100
.address_size 64

	// .globl	_Z19embed_lookup_kernelP13__nv_bfloat16PKS_ii
.extern .shared .align 16 .b8 sdata[];
.extern .shared .align 16 .b8 smem[];
.global .align 4 .b8 __cudart_i2opi_f[24] = {65, 144, 67, 60, 153, 149, 98, 219, 192, 221, 52, 245, 209, 87, 39, 252, 41, 21, 68, 78, 110, 131, 249, 162};

.visible .entry _Z19embed_lookup_kernelP13__nv_bfloat16PKS_ii(
	.param .u64 .ptr .align 1 _Z19embed_lookup_kernelP13__nv_bfloat16PKS_ii_param_0,
	.param .u64 .ptr .align 1 _Z19embed_lookup_kernelP13__nv_bfloat16PKS_ii_param_1,
	.param .u32 _Z19embed_lookup_kernelP13__nv_bfloat16PKS_ii_param_2,
	.param .u32 _Z19embed_lookup_kernelP13__nv_bfloat16PKS_ii_param_3
)
{
	.reg .pred 	%p<2>;
	.reg .b16 	%rs<2>;
	.reg .b32 	%r<7>;
	.reg .b64 	%rd<12>;

	ld.param.u64 	%rd1, [_Z19embed_lookup_kernelP13__nv_bfloat16PKS_ii_param_0];
	ld.param.u64 	%rd2, [_Z19embed_lookup_kernelP13__nv_bfloat16PKS_ii_param_1];
	ld.param.u32 	%r2, [_Z19embed_lookup_kernelP13__nv_bfloat16PKS_ii_param_2];
	ld.param.u32 	%r3, [_Z19embed_lookup_kernelP13__nv_bfloat16PKS_ii_param_3];
	mov.u32 	%r4, %ctaid.x;
	mov.u32 	%r5, %ntid.x;
	mov.u32 	%r6, %tid.x;
	mad.lo.s32 	%r1, %r4, %r5, %r6;
	setp.ge.s32 	%p1, %r1, %r3;
	@%p1 bra 	$L__BB0_2;
	cvta.to.global.u64 	%rd3, %rd2;
	cvta.to.global.u64 	%rd4, %rd1;
	cvt.s64.s32 	%rd5, %r1;
	mul.wide.s32 	%rd6, %r1, 2;
	add.s64 	%rd7, %rd4, %rd6;
	mul.wide.s32 	%rd8, %r3, %r2;
	add.s64 	%rd9, %rd8, %rd5;
	shl.b64 	%rd10, %rd9, 1;
	add.s64 	%rd11, %rd3, %rd10;
	ld.global.u16 	%rs1, [%rd11];
	st.global.u16 	[%rd7], %rs1;
$L__BB0_2:
	ret;

}
	// .globl	_Z14rmsnorm_kernelP13__nv_bfloat16PKS_S2_if
.visible .entry _Z14rmsnorm_kernelP13__nv_bfloat16PKS_S2_if(
	.param .u64 .ptr .align 1 _Z14rmsnorm_kernelP13__nv_bfloat16PKS_S2_if_param_0,
	.param .u64 .ptr .align 1 _Z14rmsnorm_kernelP13__nv_bfloat16PKS_S2_if_param_1,
	.param .u64 .ptr .align 1 _Z14rmsnorm_kernelP13__nv_bfloat16PKS_S2_if_param_2,
	.param .u32 _Z14rmsnorm_kernelP13__nv_bfloat16PKS_S2_if_param_3,
	.param .f32 _Z14rmsnorm_kernelP13__nv_bfloat16PKS_S2_if_param_4
)
{
	.reg .pred 	%p<16>;
	.reg .b16 	%rs<21>;
	.reg .b32 	%r<60>;
	.reg .b32 	%f<54>;
	.reg .b64 	%rd<45>;

	ld.param.u64 	%rd12, [_Z14rmsnorm_kernelP13__nv_bfloat16PKS_S2_if_param_0];
	ld.param.u64 	%rd13, [_Z14rmsnorm_kernelP13__nv_bfloat16PKS_S2_if_param_1];
	ld.param.u64 	%rd14, [_Z14rmsnorm_kernelP13__nv_bfloat16PKS_S2_if_param_2];
	ld.param.u32 	%r23, [_Z14rmsnorm_kernelP13__nv_bfloat16PKS_S2_if_param_3];
	ld.param.f32 	%f9, [_Z14rmsnorm_kernelP13__nv_bfloat16PKS_S2_if_param_4];
	cvta.to.global.u64 	%rd1, %rd12;
	cvta.to.global.u64 	%rd2, %rd14;
	cvta.to.global.u64 	%rd3, %rd13;
	mov.u32 	%r59, %tid.x;
	mov.u32 	%r2, %ntid.x;
	setp.ge.s32 	%p1, %r59, %r23;
	mov.f32 	%f53, 0f00000000;
	@%p1 bra 	$L__BB1_6;
	add.s32 	%r24, %r59, %r2;
	max.u32 	%r25, %r23, %r24;
	setp.lt.u32 	%p2, %r24, %r23;
	selp.u32 	%r26, 1, 0, %p2;
	add.s32 	%r27, %r24, %r26;
	sub.s32 	%r28, %r25, %r27;
	div.u32 	%r29, %r28, %r2;
	add.s32 	%r3, %r29, %r26;
	and.b32  	%r30, %r3, 3;
	setp.eq.s32 	%p3, %r30, 3;
	mov.f32 	%f53, 0f00000000;
	mov.u32 	%r54, %r59;
	@%p3 bra 	$L__BB1_4;
	mul.wide.u32 	%rd15, %r59, 2;
	add.s64 	%rd43, %rd3, %rd15;
	mul.wide.u32 	%rd5, %r2, 2;
	add.s32 	%r31, %r3, 1;
	and.b32  	%r32, %r31, 3;
	neg.s32 	%r52, %r32;
	mov.f32 	%f53, 0f00000000;
	mov.u32 	%r54, %r59;
$L__BB1_3:
	.pragma "nounroll";
	ld.global.u16 	%rs1, [%rd43];
	// begin inline asm
	{ cvt.f32.bf16 %f14, %rs1;}

	// end inline asm
	fma.rn.f32 	%f53, %f14, %f14, %f53;
	add.s32 	%r54, %r54, %r2;
	add.s64 	%rd43, %rd43, %rd5;
	add.s32 	%r52, %r52, 1;
	setp.ne.s32 	%p4, %r52, 0;
	@%p4 bra 	$L__BB1_3;
$L__BB1_4:
	setp.lt.u32 	%p5, %r3, 3;
	@%p5 bra 	$L__BB1_6;
$L__BB1_5:
	mul.wide.u32 	%rd16, %r54, 2;
	add.s64 	%rd17, %rd3, %rd16;
	ld.global.u16 	%rs2, [%rd17];
	// begin inline asm
	{ cvt.f32.bf16 %f15, %rs2;}

	// end inline asm
	fma.rn.f32 	%f19, %f15, %f15, %f53;
	add.s32 	%r33, %r54, %r2;
	mul.wide.u32 	%rd18, %r33, 2;
	add.s64 	%rd19, %rd3, %rd18;
	ld.global.u16 	%rs3, [%rd19];
	// begin inline asm
	{ cvt.f32.bf16 %f16, %rs3;}

	// end inline asm
	fma.rn.f32 	%f20, %f16, %f16, %f19;
	add.s32 	%r34, %r33, %r2;
	mul.wide.u32 	%rd20, %r34, 2;
	add.s64 	%rd21, %rd3, %rd20;
	ld.global.u16 	%rs4, [%rd21];
	// begin inline asm
	{ cvt.f32.bf16 %f17, %rs4;}

	// end inline asm
	fma.rn.f32 	%f21, %f17, %f17, %f20;
	add.s32 	%r35, %r34, %r2;
	mul.wide.u32 	%rd22, %r35, 2;
	add.s64 	%rd23, %rd3, %rd22;
	ld.global.u16 	%rs5, [%rd23];
	// begin inline asm
	{ cvt.f32.bf16 %f18, %rs5;}

	// end inline asm
	fma.rn.f32 	%f53, %f18, %f18, %f21;
	add.s32 	%r54, %r35, %r2;
	setp.lt.s32 	%p6, %r54, %r23;
	@%p6 bra 	$L__BB1_5;
$L__BB1_6:
	shl.b32 	%r36, %r59, 2;
	mov.u32 	%r37, sdata;
	add.s32 	%r12, %r37, %r36;
	st.shared.f32 	[%r12], %f53;
	bar.sync 	0;
	setp.lt.u32 	%p7, %r2, 2;
	@%p7 bra 	$L__BB1_11;
	mov.u32 	%r56, %r2;
$L__BB1_8:
	shr.u32 	%r14, %r56, 1;
	setp.ge.u32 	%p8, %r59, %r14;
	@%p8 bra 	$L__BB1_10;
	shl.b32 	%r38, %r14, 2;
	add.s32 	%r39, %r12, %r38;
	ld.shared.f32 	%f22, [%r39];
	ld.shared.f32 	%f23, [%r12];
	add.f32 	%f24, %f22, %f23;
	st.shared.f32 	[%r12], %f24;
$L__BB1_10:
	bar.sync 	0;
	setp.gt.u32 	%p9, %r56, 3;
	mov.u32 	%r56, %r14;
	@%p9 bra 	$L__BB1_8;
$L__BB1_11:
	setp.ge.s32 	%p10, %r59, %r23;
	ld.shared.f32 	%f25, [sdata];
	cvt.rn.f32.s32 	%f26, %r23;
	div.rn.f32 	%f27, %f25, %f26;
	add.f32 	%f28, %f9, %f27;
	rsqrt.approx.f32 	%f8, %f28;
	@%p10 bra 	$L__BB1_17;
	add.s32 	%r40, %r59, %r2;
	max.s32 	%r41, %r23, %r40;
	setp.lt.s32 	%p11, %r40, %r23;
	selp.u32 	%r42, 1, 0, %p11;
	add.s32 	%r43, %r40, %r42;
	sub.s32 	%r44, %r41, %r43;
	div.u32 	%r45, %r44, %r2;
	add.s32 	%r15, %r45, %r42;
	and.b32  	%r46, %r15, 3;
	setp.eq.s32 	%p12, %r46, 3;
	@%p12 bra 	$L__BB1_15;
	add.s32 	%r47, %r15, 1;
	and.b32  	%r48, %r47, 3;
	mul.wide.u32 	%rd44, %r59, 2;
	mul.wide.u32 	%rd9, %r2, 2;
	neg.s32 	%r57, %r48;
	mad.lo.s32 	%r59, %r2, %r48, %r59;
$L__BB1_14:
	.pragma "nounroll";
	add.s64 	%rd24, %rd3, %rd44;
	ld.global.u16 	%rs6, [%rd24];
	// begin inline asm
	{ cvt.f32.bf16 %f29, %rs6;}

	// end inline asm
	mul.f32 	%f32, %f8, %f29;
	add.s64 	%rd25, %rd2, %rd44;
	ld.global.u16 	%rs7, [%rd25];
	// begin inline asm
	{ cvt.f32.bf16 %f30, %rs7;}

	// end inline asm
	mul.f32 	%f31, %f32, %f30;
	// begin inline asm
	{  cvt.rn.bf16.f32 %rs8, %f31;}

	// end inline asm
	add.s64 	%rd26, %rd1, %rd44;
	st.global.u16 	[%rd26], %rs8;
	add.s64 	%rd44, %rd44, %rd9;
	add.s32 	%r57, %r57, 1;
	setp.ne.s32 	%p13, %r57, 0;
	@%p13 bra 	$L__BB1_14;
$L__BB1_15:
	setp.lt.u32 	%p14, %r15, 3;
	@%p14 bra 	$L__BB1_17;
$L__BB1_16:
	mul.wide.u32 	%rd27, %r59, 2;
	add.s64 	%rd28, %rd3, %rd27;
	ld.global.u16 	%rs9, [%rd28];
	// begin inline asm
	{ cvt.f32.bf16 %f33, %rs9;}

	// end inline asm
	mul.f32 	%f45, %f8, %f33;
	add.s64 	%rd29, %rd2, %rd27;
	ld.global.u16 	%rs10, [%rd29];
	// begin inline asm
	{ cvt.f32.bf16 %f34, %rs10;}

	// end inline asm
	mul.f32 	%f35, %f45, %f34;
	// begin inline asm
	{  cvt.rn.bf16.f32 %rs11, %f35;}

	// end inline asm
	add.s64 	%rd30, %rd1, %rd27;
	st.global.u16 	[%rd30], %rs11;
	add.s32 	%r49, %r59, %r2;
	mul.wide.u32 	%rd31, %r49, 2;
	add.s64 	%rd32, %rd3, %rd31;
	ld.global.u16 	%rs12, [%rd32];
	// begin inline asm
	{ cvt.f32.bf16 %f36, %rs12;}

	// end inline asm
	mul.f32 	%f46, %f8, %f36;
	add.s64 	%rd33, %rd2, %rd31;
	ld.global.u16 	%rs13, [%rd33];
	// begin inline asm
	{ cvt.f32.bf16 %f37, %rs13;}

	// end inline asm
	mul.f32 	%f38, %f46, %f37;
	// begin inline asm
	{  cvt.rn.bf16.f32 %rs14, %f38;}

	// end inline asm
	add.s64 	%rd34, %rd1, %rd31;
	st.global.u16 	[%rd34], %rs14;
	add.s32 	%r50, %r49, %r2;
	mul.wide.u32 	%rd35, %r50, 2;
	add.s64 	%rd36, %rd3, %rd35;
	ld.global.u16 	%rs15, [%rd36];
	// begin inline asm
	{ cvt.f32.bf16 %f39, %rs15;}

	// end inline asm
	mul.f32 	%f47, %f8, %f39;
	add.s64 	%rd37, %rd2, %rd35;
	ld.global.u16 	%rs16, [%rd37];
	// begin inline asm
	{ cvt.f32.bf16 %f40, %rs16;}

	// end inline asm
	mul.f32 	%f41, %f47, %f40;
	// begin inline asm
	{  cvt.rn.bf16.f32 %rs17, %f41;}

	// end inline asm
	add.s64 	%rd38, %rd1, %rd35;
	st.global.u16 	[%rd38], %rs17;
	add.s32 	%r51, %r50, %r2;
	mul.wide.u32 	%rd39, %r51, 2;
	add.s64 	%rd40, %rd3, %rd39;
	ld.global.u16 	%rs18, [%rd40];
	// begin inline asm
	{ cvt.f32.bf16 %f42, %rs18;}

	// end inline asm
	mul.f32 	%f48, %f8, %f42;
	add.s64 	%rd41, %rd2, %rd39;
	ld.global.u16 	%rs19, [%rd41];
	// begin inline asm
	{ cvt.f32.bf16 %f43, %rs19;}

	// end inline asm
	mul.f32 	%f44, %f48, %f43;
	// begin inline asm
	{  cvt.rn.bf16.f32 %rs20, %f44;}

	// end inline asm
	add.s64 	%rd42, %rd1, %rd39;
	st.global.u16 	[%rd42], %rs20;
	add.s32 	%r59, %r51, %r2;
	setp.lt.s32 	%p15, %r59, %r23;
	@%p15 bra 	$L__BB1_16;
$L__BB1_17:
	ret;

}
	// .globl	_Z19head_rmsnorm_kernelP13__nv_bfloat16PKS_S2_iif
.visible .entry _Z19head_rmsnorm_kernelP13__nv_bfloat16PKS_S2_iif(
	.param .u64 .ptr .align 1 _Z19head_rmsnorm_kernelP13__nv_bfloat16PKS_S2_iif_param_0,
	.param .u64 .ptr .align 1 _Z19head_rmsnorm_kernelP13__nv_bfloat16PKS_S2_iif_param_1,
	.param .u64 .ptr .align 1 _Z19head_rmsnorm_kernelP13__nv_bfloat16PKS_S2_iif_param_2,
	.param .u32 _Z19head_rmsnorm_kernelP13__nv_bfloat16PKS_S2_iif_param_3,
	.param .u32 _Z19head_rmsnorm_kernelP13__nv_bfloat16PKS_S2_iif_param_4,
	.param .f32 _Z19head_rmsnorm_kernelP13__nv_bfloat16PKS_S2_iif_param_5
)
{
	.reg .pred 	%p<16>;
	.reg .b16 	%rs<21>;
	.reg .b32 	%r<62>;
	.reg .b32 	%f<54>;
	.reg .b64 	%rd<64>;

	ld.param.u64 	%rd15, [_Z19head_rmsnorm_kernelP13__nv_bfloat16PKS_S2_iif_param_0];
	ld.param.u64 	%rd16, [_Z19head_rmsnorm_kernelP13__nv_bfloat16PKS_S2_iif_param_1];
	ld.param.u64 	%rd17, [_Z19head_rmsnorm_kernelP13__nv_bfloat16PKS_S2_iif_param_2];
	ld.param.u32 	%r23, [_Z19head_rmsnorm_kernelP13__nv_bfloat16PKS_S2_iif_param_4];
	ld.param.f32 	%f9, [_Z19head_rmsnorm_kernelP13__nv_bfloat16PKS_S2_iif_param_5];
	cvta.to.global.u64 	%rd1, %rd15;
	cvta.to.global.u64 	%rd2, %rd17;
	cvta.to.global.u64 	%rd3, %rd16;
	mov.u32 	%r24, %ctaid.x;
	mov.u32 	%r61, %tid.x;
	mov.u32 	%r2, %ntid.x;
	mul.lo.s32 	%r25, %r23, %r24;
	cvt.s64.s32 	%rd4, %r25;
	mul.wide.s32 	%rd18, %r25, 2;
	add.s64 	%rd5, %rd3, %rd18;
	setp.ge.s32 	%p1, %r61, %r23;
	mov.f32 	%f53, 0f00000000;
	@%p1 bra 	$L__BB2_6;
	add.s32 	%r26, %r61, %r2;
	max.u32 	%r27, %r23, %r26;
	setp.lt.u32 	%p2, %r26, %r23;
	selp.u32 	%r28, 1, 0, %p2;
	add.s32 	%r29, %r26, %r28;
	sub.s32 	%r30, %r27, %r29;
	div.u32 	%r31, %r30, %r2;
	add.s32 	%r3, %r31, %r28;
	and.b32  	%r32, %r3, 3;
	setp.eq.s32 	%p3, %r32, 3;
	mov.f32 	%f53, 0f00000000;
	mov.u32 	%r56, %r61;
	@%p3 bra 	$L__BB2_4;
	shl.b64 	%rd19, %rd4, 1;
	mul.wide.u32 	%rd20, %r61, 2;
	add.s64 	%rd21, %rd19, %rd20;
	add.s64 	%rd62, %rd3, %rd21;
	mul.wide.u32 	%rd7, %r2, 2;
	add.s32 	%r33, %r3, 1;
	and.b32  	%r34, %r33, 3;
	neg.s32 	%r54, %r34;
	mov.f32 	%f53, 0f00000000;
	mov.u32 	%r56, %r61;
$L__BB2_3:
	.pragma "nounroll";
	ld.global.u16 	%rs1, [%rd62];
	// begin inline asm
	{ cvt.f32.bf16 %f14, %rs1;}

	// end inline asm
	fma.rn.f32 	%f53, %f14, %f14, %f53;
	add.s32 	%r56, %r56, %r2;
	add.s64 	%rd62, %rd62, %rd7;
	add.s32 	%r54, %r54, 1;
	setp.ne.s32 	%p4, %r54, 0;
	@%p4 bra 	$L__BB2_3;
$L__BB2_4:
	setp.lt.u32 	%p5, %r3, 3;
	@%p5 bra 	$L__BB2_6;
$L__BB2_5:
	mul.wide.u32 	%rd22, %r56, 2;
	add.s64 	%rd23, %rd5, %rd22;
	ld.global.u16 	%rs2, [%rd23];
	// begin inline asm
	{ cvt.f32.bf16 %f15, %rs2;}

	// end inline asm
	fma.rn.f32 	%f19, %f15, %f15, %f53;
	add.s32 	%r35, %r56, %r2;
	mul.wide.u32 	%rd24, %r35, 2;
	add.s64 	%rd25, %rd5, %rd24;
	ld.global.u16 	%rs3, [%rd25];
	// begin inline asm
	{ cvt.f32.bf16 %f16, %rs3;}

	// end inline asm
	fma.rn.f32 	%f20, %f16, %f16, %f19;
	add.s32 	%r36, %r35, %r2;
	mul.wide.u32 	%rd26, %r36, 2;
	add.s64 	%rd27, %rd5, %rd26;
	ld.global.u16 	%rs4, [%rd27];
	// begin inline asm
	{ cvt.f32.bf16 %f17, %rs4;}

	// end inline asm
	fma.rn.f32 	%f21, %f17, %f17, %f20;
	add.s32 	%r37, %r36, %r2;
	mul.wide.u32 	%rd28, %r37, 2;
	add.s64 	%rd29, %rd5, %rd28;
	ld.global.u16 	%rs5, [%rd29];
	// begin inline asm
	{ cvt.f32.bf16 %f18, %rs5;}

	// end inline asm
	fma.rn.f32 	%f53, %f18, %f18, %f21;
	add.s32 	%r56, %r37, %r2;
	setp.lt.s32 	%p6, %r56, %r23;
	@%p6 bra 	$L__BB2_5;
$L__BB2_6:
	shl.b32 	%r38, %r61, 2;
	mov.u32 	%r39, sdata;
	add.s32 	%r12, %r39, %r38;
	st.shared.f32 	[%r12], %f53;
	bar.sync 	0;
	setp.lt.u32 	%p7, %r2, 2;
	@%p7 bra 	$L__BB2_11;
	mov.u32 	%r58, %r2;
$L__BB2_8:
	shr.u32 	%r14, %r58, 1;
	setp.ge.u32 	%p8, %r61, %r14;
	@%p8 bra 	$L__BB2_10;
	shl.b32 	%r40, %r14, 2;
	add.s32 	%r41, %r12, %r40;
	ld.shared.f32 	%f22, [%r41];
	ld.shared.f32 	%f23, [%r12];
	add.f32 	%f24, %f22, %f23;
	st.shared.f32 	[%r12], %f24;
$L__BB2_10:
	bar.sync 	0;
	setp.gt.u32 	%p9, %r58, 3;
	mov.u32 	%r58, %r14;
	@%p9 bra 	$L__BB2_8;
$L__BB2_11:
	setp.ge.s32 	%p10, %r61, %r23;
	ld.shared.f32 	%f25, [sdata];
	cvt.rn.f32.s32 	%f26, %r23;
	div.rn.f32 	%f27, %f25, %f26;
	add.f32 	%f28, %f9, %f27;
	rsqrt.approx.f32 	%f8, %f28;
	@%p10 bra 	$L__BB2_17;
	add.s32 	%r42, %r61, %r2;
	max.s32 	%r43, %r23, %r42;
	setp.lt.s32 	%p11, %r42, %r23;
	selp.u32 	%r44, 1, 0, %p11;
	add.s32 	%r45, %r42, %r44;
	sub.s32 	%r46, %r43, %r45;
	div.u32 	%r47, %r46, %r2;
	add.s32 	%r15, %r47, %r44;
	and.b32  	%r48, %r15, 3;
	setp.eq.s32 	%p12, %r48, 3;
	@%p12 bra 	$L__BB2_15;
	add.s32 	%r49, %r15, 1;
	and.b32  	%r50, %r49, 3;
	shl.b64 	%rd30, %rd4, 1;
	add.s64 	%rd10, %rd1, %rd30;
	mul.wide.u32 	%rd63, %r61, 2;
	mul.wide.u32 	%rd12, %r2, 2;
	neg.s32 	%r59, %r50;
	mad.lo.s32 	%r61, %r2, %r50, %r61;
$L__BB2_14:
	.pragma "nounroll";
	add.s64 	%rd31, %rd5, %rd63;
	ld.global.u16 	%rs6, [%rd31];
	// begin inline asm
	{ cvt.f32.bf16 %f29, %rs6;}

	// end inline asm
	mul.f32 	%f32, %f8, %f29;
	add.s64 	%rd32, %rd2, %rd63;
	ld.global.u16 	%rs7, [%rd32];
	// begin inline asm
	{ cvt.f32.bf16 %f30, %rs7;}

	// end inline asm
	mul.f32 	%f31, %f32, %f30;
	// begin inline asm
	{  cvt.rn.bf16.f32 %rs8, %f31;}

	// end inline asm
	add.s64 	%rd33, %rd10, %rd63;
	st.global.u16 	[%rd33], %rs8;
	add.s64 	%rd63, %rd63, %rd12;
	add.s32 	%r59, %r59, 1;
	setp.ne.s32 	%p13, %r59, 0;
	@%p13 bra 	$L__BB2_14;
$L__BB2_15:
	setp.lt.u32 	%p14, %r15, 3;
	@%p14 bra 	$L__BB2_17;
$L__BB2_16:
	cvt.u64.u32 	%rd34, %r61;
	mul.wide.u32 	%rd35, %r61, 2;
	add.s64 	%rd36, %rd5, %rd35;
	ld.global.u16 	%rs9, [%rd36];
	// begin inline asm
	{ cvt.f32.bf16 %f33, %rs9;}

	// end inline asm
	mul.f32 	%f45, %f8, %f33;
	add.s64 	%rd37, %rd2, %rd35;
	ld.global.u16 	%rs10, [%rd37];
	// begin inline asm
	{ cvt.f32.bf16 %f34, %rs10;}

	// end inline asm
	mul.f32 	%f35, %f45, %f34;
	// begin inline asm
	{  cvt.rn.bf16.f32 %rs11, %f35;}

	// end inline asm
	add.s64 	%rd38, %rd34, %rd4;
	shl.b64 	%rd39, %rd38, 1;
	add.s64 	%rd40, %rd1, %rd39;
	st.global.u16 	[%rd40], %rs11;
	add.s32 	%r51, %r61, %r2;
	cvt.u64.u32 	%rd41, %r51;
	mul.wide.u32 	%rd42, %r51, 2;
	add.s64 	%rd43, %rd5, %rd42;
	ld.global.u16 	%rs12, [%rd43];
	// begin inline asm
	{ cvt.f32.bf16 %f36, %rs12;}

	// end inline asm
	mul.f32 	%f46, %f8, %f36;
	add.s64 	%rd44, %rd2, %rd42;
	ld.global.u16 	%rs13, [%rd44];
	// begin inline asm
	{ cvt.f32.bf16 %f37, %rs13;}

	// end inline asm
	mul.f32 	%f38, %f46, %f37;
	// begin inline asm
	{  cvt.rn.bf16.f32 %rs14, %f38;}

	// end inline asm
	add.s64 	%rd45, %rd41, %rd4;
	shl.b64 	%rd46, %rd45, 1;
	add.s64 	%rd47, %rd1, %rd46;
	st.global.u16 	[%rd47], %rs14;
	add.s32 	%r52, %r51, %r2;
	cvt.u64.u32 	%rd48, %r52;
	mul.wide.u32 	%rd49, %r52, 2;
	add.s64 	%rd50, %rd5, %rd49;
	ld.global.u16 	%rs15, [%rd50];
	// begin inline asm
	{ cvt.f32.bf16 %f39, %rs15;}

	// end inline asm
	mul.f32 	%f47, %f8, %f39;
	add.s64 	%rd51, %rd2, %rd49;
	ld.global.u16 	%rs16, [%rd51];
	// begin inline asm
	{ cvt.f32.bf16 %f40, %rs16;}

	// end inline asm
	mul.f32 	%f41, %f47, %f40;
	// begin inline asm
	{  cvt.rn.bf16.f32 %rs17, %f41;}

	// end inline asm
	add.s64 	%rd52, %rd48, %rd4;
	shl.b64 	%rd53, %rd52, 1;
	add.s64 	%rd54, %rd1, %rd53;
	st.global.u16 	[%rd54], %rs17;
	add.s32 	%r53, %r52, %r2;
	cvt.u64.u32 	%rd55, %r53;
	mul.wide.u32 	%rd56, %r53, 2;
	add.s64 	%rd57, %rd5, %rd56;
	ld.global.u16 	%rs18, [%rd57];
	// begin inline asm
	{ cvt.f32.bf16 %f42, %rs18;}

	// end inline asm
	mul.f32 	%f48, %f8, %f42;
	add.s64 	%rd58, %rd2, %rd56;
	ld.global.u16 	%rs19, [%rd58];
	// begin inline asm
	{ cvt.f32.bf16 %f43, %rs19;}

	// end inline asm
	mul.f32 	%f44, %f48, %f43;
	// begin inline asm
	{  cvt.rn.bf16.f32 %rs20, %f44;}

	// end inline asm
	add.s64 	%rd59, %rd55, %rd4;
	shl.b64 	%rd60, %rd59, 1;
	add.s64 	%rd61, %rd1, %rd60;
	st.global.u16 	[%rd61], %rs20;
	add.s32 	%r61, %r53, %r2;
	setp.lt.s32 	%p15, %r61, %r23;
	@%p15 bra 	$L__BB2_16;
$L__BB2_17:
	ret;

}
	// .globl	_Z11rope_kernelP13__nv_bfloat16S0_iiiif
.visible .entry _Z11rope_kernelP13__nv_bfloat16S0_iiiif(
	.param .u64 .ptr .align 1 _Z11rope_kernelP13__nv_bfloat16S0_iiiif_param_0,
	.param .u64 .ptr .align 1 _Z11rope_kernelP13__nv_bfloat16S0_iiiif_param_1,
	.param .u32 _Z11rope_kernelP13__nv_bfloat16S0_iiiif_param_2,
	.param .u32 _Z11rope_kernelP13__nv_bfloat16S0_iiiif_param_3,
	.param .u32 _Z11rope_kernelP13__nv_bfloat16S0_iiiif_param_4,
	.param .u32 _Z11rope_kernelP13__nv_bfloat16S0_iiiif_param_5,
	.param .f32 _Z11rope_kernelP13__nv_bfloat16S0_iiiif_param_6
)
{
	.local .align 4 .b8 	__local_depot3[28];
	.reg .b64 	%SP;
	.reg .b64 	%SPL;
	.reg .pred 	%p<41>;
	.reg .b16 	%rs<9>;
	.reg .b32 	%r<105>;
	.reg .b32 	%f<143>;
	.reg .b64 	%rd<51>;
	.reg .b64 	%fd<5>;

	mov.u64 	%SPL, __local_depot3;
	ld.param.u64 	%rd16, [_Z11rope_kernelP13__nv_bfloat16S0_iiiif_param_0];
	ld.param.u64 	%rd17, [_Z11rope_kernelP13__nv_bfloat16S0_iiiif_param_1];
	ld.param.u32 	%r31, [_Z11rope_kernelP13__nv_bfloat16S0_iiiif_param_2];
	ld.param.u32 	%r32, [_Z11rope_kernelP13__nv_bfloat16S0_iiiif_param_3];
	ld.param.u32 	%r33, [_Z11rope_kernelP13__nv_bfloat16S0_iiiif_param_4];
	ld.param.u32 	%r34, [_Z11rope_kernelP13__nv_bfloat16S0_iiiif_param_5];
	ld.param.f32 	%f21, [_Z11rope_kernelP13__nv_bfloat16S0_iiiif_param_6];
	add.u64 	%rd1, %SPL, 0;
	mov.u32 	%r1, %ctaid.x;
	mov.u32 	%r2, %tid.x;
	shr.u32 	%r35, %r34, 31;
	add.s32 	%r36, %r34, %r35;
	shr.s32 	%r3, %r36, 1;
	setp.ge.s32 	%p1, %r2, %r3;
	mov.f32 	%f140, 0f3F800000;
	@%p1 bra 	$L__BB3_29;
	shl.b32 	%r37, %r2, 1;
	cvt.rn.f32.u32 	%f23, %r37;
	cvt.rn.f32.s32 	%f24, %r34;
	div.rn.f32 	%f25, %f23, %f24;
	mul.f32 	%f26, %f25, 0f3F000000;
	cvt.rzi.f32.f32 	%f27, %f26;
	add.f32 	%f28, %f27, %f27;
	sub.f32 	%f29, %f25, %f28;
	abs.f32 	%f2, %f29;
	abs.f32 	%f3, %f21;
	setp.lt.f32 	%p2, %f3, 0f00800000;
	mul.f32 	%f30, %f3, 0f4B800000;
	selp.f32 	%f31, %f30, %f3, %p2;
	selp.f32 	%f32, 0fC1C00000, 0f00000000, %p2;
	mov.b32 	%r38, %f31;
	add.s32 	%r39, %r38, -1060439283;
	and.b32  	%r40, %r39, -8388608;
	sub.s32 	%r41, %r38, %r40;
	mov.b32 	%f33, %r41;
	cvt.rn.f32.s32 	%f34, %r40;
	fma.rn.f32 	%f35, %f34, 0f34000000, %f32;
	add.f32 	%f36, %f33, 0fBF800000;
	add.f32 	%f37, %f33, 0f3F800000;
	rcp.approx.ftz.f32 	%f38, %f37;
	add.f32 	%f39, %f36, %f36;
	mul.f32 	%f40, %f39, %f38;
	mul.f32 	%f41, %f40, %f40;
	sub.f32 	%f42, %f36, %f40;
	add.f32 	%f43, %f42, %f42;
	neg.f32 	%f44, %f40;
	fma.rn.f32 	%f45, %f44, %f36, %f43;
	mul.rn.f32 	%f46, %f38, %f45;
	fma.rn.f32 	%f47, %f41, 0f3A2C32E4, 0f3B52E7DB;
	fma.rn.f32 	%f48, %f47, %f41, 0f3C93BB73;
	fma.rn.f32 	%f49, %f48, %f41, 0f3DF6384F;
	mul.rn.f32 	%f50, %f49, %f41;
	fma.rn.f32 	%f51, %f40, 0f3FB8AA3B, %f35;
	sub.f32 	%f52, %f35, %f51;
	fma.rn.f32 	%f53, %f40, 0f3FB8AA3B, %f52;
	fma.rn.f32 	%f54, %f46, 0f3FB8AA3B, %f53;
	fma.rn.f32 	%f55, %f40, 0f32A55E34, %f54;
	mul.f32 	%f56, %f50, 0f40400000;
	fma.rn.f32 	%f57, %f56, %f46, %f55;
	fma.rn.f32 	%f58, %f50, %f40, %f57;
	add.rn.f32 	%f59, %f51, %f58;
	neg.f32 	%f60, %f51;
	add.rn.f32 	%f61, %f59, %f60;
	neg.f32 	%f62, %f61;
	add.rn.f32 	%f63, %f58, %f62;
	mul.rn.f32 	%f64, %f59, %f25;
	neg.f32 	%f65, %f64;
	fma.rn.f32 	%f66, %f59, %f25, %f65;
	fma.rn.f32 	%f67, %f63, %f25, %f66;
	cvt.rni.f32.f32 	%f68, %f64;
	sub.f32 	%f69, %f64, %f68;
	add.f32 	%f70, %f69, %f67;
	fma.rn.f32 	%f71, %f70, 0f391FCB8E, 0f3AAF85ED;
	fma.rn.f32 	%f72, %f71, %f70, 0f3C1D9856;
	fma.rn.f32 	%f73, %f72, %f70, 0f3D6357BB;
	fma.rn.f32 	%f74, %f73, %f70, 0f3E75FDEC;
	fma.rn.f32 	%f75, %f74, %f70, 0f3F317218;
	fma.rn.f32 	%f76, %f75, %f70, 0f3F800000;
	cvt.rzi.s32.f32 	%r42, %f68;
	setp.gt.f32 	%p3, %f68, 0f00000000;
	selp.b32 	%r43, 0, -2097152000, %p3;
	add.s32 	%r44, %r43, 2130706432;
	mov.b32 	%f77, %r44;
	mul.f32 	%f78, %f76, %f77;
	shl.b32 	%r45, %r42, 23;
	sub.s32 	%r46, %r45, %r43;
	mov.b32 	%f79, %r46;
	mul.f32 	%f80, %f78, %f79;
	abs.f32 	%f81, %f64;
	setp.gt.f32 	%p4, %f81, 0f43180000;
	setp.lt.f32 	%p5, %f64, 0f00000000;
	selp.f32 	%f82, 0f00000000, 0f7F800000, %p5;
	selp.f32 	%f4, %f82, %f80, %p4;
	setp.eq.f32 	%p6, %f21, 0f3F800000;
	setp.eq.f32 	%p7, %f25, 0f00000000;
	or.pred  	%p8, %p6, %p7;
	@%p8 bra 	$L__BB3_9;
	setp.num.f32 	%p9, %f3, %f3;
	abs.f32 	%f83, %f25;
	setp.num.f32 	%p10, %f83, %f83;
	and.pred  	%p11, %p9, %p10;
	@%p11 bra 	$L__BB3_4;
	add.rn.f32 	%f140, %f21, %f25;
	bra.uni 	$L__BB3_9;
$L__BB3_4:
	setp.neu.f32 	%p12, %f21, 0f00000000;
	setp.neu.f32 	%p13, %f3, 0f7F800000;
	and.pred  	%p14, %p12, %p13;
	@%p14 bra 	$L__BB3_6;
	setp.neu.f32 	%p21, %f2, 0f3F800000;
	add.f32 	%f88, %f21, %f21;
	mov.b32 	%r47, %f88;
	setp.lt.f32 	%p22, %f25, 0f00000000;
	xor.b32  	%r48, %r47, 2139095040;
	selp.b32 	%r49, %r48, %r47, %p22;
	and.b32  	%r50, %r49, 2147483647;
	selp.b32 	%r51, %r50, %r49, %p21;
	mov.b32 	%f140, %r51;
	bra.uni 	$L__BB3_9;
$L__BB3_6:
	setp.eq.f32 	%p15, %f21, 0fBF800000;
	setp.eq.f32 	%p16, %f83, 0f7F800000;
	and.pred  	%p17, %p15, %p16;
	@%p17 bra 	$L__BB3_9;
	setp.geu.f32 	%p18, %f21, 0f00000000;
	mov.f32 	%f140, %f4;
	@%p18 bra 	$L__BB3_9;
	setp.neu.f32 	%p19, %f2, 0f3F800000;
	neg.f32 	%f85, %f4;
	selp.f32 	%f86, %f4, %f85, %p19;
	cvt.rmi.f32.f32 	%f87, %f25;
	setp.neu.f32 	%p20, %f25, %f87;
	selp.f32 	%f140, 0f7FFFFFFF, %f86, %p20;
$L__BB3_9:
	rcp.rn.f32 	%f89, %f140;
	cvt.rn.f32.s32 	%f90, %r31;
	mul.f32 	%f10, %f89, %f90;
	mul.f32 	%f91, %f10, 0f3F22F983;
	cvt.rni.s32.f32 	%r104, %f91;
	cvt.rn.f32.s32 	%f92, %r104;
	fma.rn.f32 	%f93, %f92, 0fBFC90FDA, %f10;
	fma.rn.f32 	%f94, %f92, 0fB3A22168, %f93;
	fma.rn.f32 	%f142, %f92, 0fA7C234C5, %f94;
	abs.f32 	%f12, %f10;
	setp.ltu.f32 	%p23, %f12, 0f47CE4780;
	mov.u32 	%r100, %r104;
	mov.f32 	%f141, %f142;
	@%p23 bra 	$L__BB3_17;
	setp.neu.f32 	%p24, %f12, 0f7F800000;
	@%p24 bra 	$L__BB3_12;
	mov.f32 	%f97, 0f00000000;
	mul.rn.f32 	%f141, %f10, %f97;
	mov.b32 	%r100, 0;
	bra.uni 	$L__BB3_17;
$L__BB3_12:
	mov.b32 	%r5, %f10;
	shl.b32 	%r53, %r5, 8;
	or.b32  	%r6, %r53, -2147483648;
	mov.b64 	%rd47, 0;
	mov.b32 	%r97, 0;
	mov.u64 	%rd45, __cudart_i2opi_f;
	mov.u64 	%rd46, %rd1;
$L__BB3_13:
	.pragma "nounroll";
	ld.global.nc.u32 	%r54, [%rd45];
	mad.wide.u32 	%rd21, %r54, %r6, %rd47;
	shr.u64 	%rd47, %rd21, 32;
	st.local.u32 	[%rd46], %rd21;
	add.s32 	%r97, %r97, 1;
	add.s64 	%rd46, %rd46, 4;
	add.s64 	%rd45, %rd45, 4;
	setp.ne.s32 	%p25, %r97, 6;
	@%p25 bra 	$L__BB3_13;
	shr.u32 	%r55, %r5, 23;
	st.local.u32 	[%rd1+24], %rd47;
	and.b32  	%r9, %r55, 31;
	and.b32  	%r56, %r55, 224;
	add.s32 	%r57, %r56, -128;
	shr.u32 	%r58, %r57, 5;
	mul.wide.u32 	%rd22, %r58, 4;
	sub.s64 	%rd8, %rd1, %rd22;
	ld.local.u32 	%r98, [%rd8+24];
	ld.local.u32 	%r99, [%rd8+20];
	setp.eq.s32 	%p26, %r9, 0;
	@%p26 bra 	$L__BB3_16;
	shf.l.wrap.b32 	%r98, %r99, %r98, %r9;
	ld.local.u32 	%r59, [%rd8+16];
	shf.l.wrap.b32 	%r99, %r59, %r99, %r9;
$L__BB3_16:
	shr.u32 	%r60, %r98, 30;
	shf.l.wrap.b32 	%r61, %r99, %r98, 2;
	shl.b32 	%r62, %r99, 2;
	shr.u32 	%r63, %r61, 31;
	add.s32 	%r64, %r63, %r60;
	neg.s32 	%r65, %r64;
	setp.lt.s32 	%p27, %r5, 0;
	selp.b32 	%r100, %r65, %r64, %p27;
	xor.b32  	%r66, %r61, %r5;
	shr.s32 	%r67, %r61, 31;
	xor.b32  	%r68, %r67, %r61;
	xor.b32  	%r69, %r67, %r62;
	cvt.u64.u32 	%rd23, %r68;
	shl.b64 	%rd24, %rd23, 32;
	cvt.u64.u32 	%rd25, %r69;
	or.b64  	%rd26, %rd24, %rd25;
	cvt.rn.f64.s64 	%fd1, %rd26;
	mul.f64 	%fd2, %fd1, 0d3BF921FB54442D19;
	cvt.rn.f32.f64 	%f95, %fd2;
	neg.f32 	%f96, %f95;
	setp.lt.s32 	%p28, %r66, 0;
	selp.f32 	%f141, %f96, %f95, %p28;
$L__BB3_17:
	setp.ltu.f32 	%p29, %f12, 0f47CE4780;
	add.s32 	%r71, %r100, 1;
	mul.rn.f32 	%f98, %f141, %f141;
	and.b32  	%r72, %r100, 1;
	setp.eq.b32 	%p30, %r72, 1;
	selp.f32 	%f99, %f141, 0f3F800000, %p30;
	fma.rn.f32 	%f100, %f98, %f99, 0f00000000;
	fma.rn.f32 	%f101, %f98, 0f37CBAC00, 0fBAB607ED;
	selp.f32 	%f102, 0fB94D4153, %f101, %p30;
	selp.f32 	%f103, 0f3C0885E4, 0f3D2AAABB, %p30;
	fma.rn.f32 	%f104, %f102, %f98, %f103;
	selp.f32 	%f105, 0fBE2AAAA8, 0fBEFFFFFF, %p30;
	fma.rn.f32 	%f106, %f104, %f98, %f105;
	fma.rn.f32 	%f107, %f106, %f100, %f99;
	and.b32  	%r73, %r71, 2;
	setp.eq.s32 	%p31, %r73, 0;
	mov.f32 	%f108, 0f00000000;
	sub.f32 	%f109, %f108, %f107;
	selp.f32 	%f16, %f107, %f109, %p31;
	@%p29 bra 	$L__BB3_25;
	setp.neu.f32 	%p32, %f12, 0f7F800000;
	@%p32 bra 	$L__BB3_20;
	mov.f32 	%f112, 0f00000000;
	mul.rn.f32 	%f142, %f10, %f112;
	mov.b32 	%r104, 0;
	bra.uni 	$L__BB3_25;
$L__BB3_20:
	mov.b32 	%r18, %f10;
	shl.b32 	%r75, %r18, 8;
	or.b32  	%r19, %r75, -2147483648;
	mov.b64 	%rd50, 0;
	mov.b32 	%r101, 0;
	mov.u64 	%rd48, __cudart_i2opi_f;
	mov.u64 	%rd49, %rd1;
$L__BB3_21:
	.pragma "nounroll";
	ld.global.nc.u32 	%r76, [%rd48];
	mad.wide.u32 	%rd29, %r76, %r19, %rd50;
	shr.u64 	%rd50, %rd29, 32;
	st.local.u32 	[%rd49], %rd29;
	add.s32 	%r101, %r101, 1;
	add.s64 	%rd49, %rd49, 4;
	add.s64 	%rd48, %rd48, 4;
	setp.ne.s32 	%p33, %r101, 6;
	@%p33 bra 	$L__BB3_21;
	shr.u32 	%r77, %r18, 23;
	st.local.u32 	[%rd1+24], %rd50;
	and.b32  	%r22, %r77, 31;
	and.b32  	%r78, %r77, 224;
	add.s32 	%r79, %r78, -128;
	shr.u32 	%r80, %r79, 5;
	mul.wide.u32 	%rd30, %r80, 4;
	sub.s64 	%rd15, %rd1, %rd30;
	ld.local.u32 	%r102, [%rd15+24];
	ld.local.u32 	%r103, [%rd15+20];
	setp.eq.s32 	%p34, %r22, 0;
	@%p34 bra 	$L__BB3_24;
	shf.l.wrap.b32 	%r102, %r103, %r102, %r22;
	ld.local.u32 	%r81, [%rd15+16];
	shf.l.wrap.b32 	%r103, %r81, %r103, %r22;
$L__BB3_24:
	shr.u32 	%r82, %r102, 30;
	shf.l.wrap.b32 	%r83, %r103, %r102, 2;
	shl.b32 	%r84, %r103, 2;
	shr.u32 	%r85, %r83, 31;
	add.s32 	%r86, %r85, %r82;
	neg.s32 	%r87, %r86;
	setp.lt.s32 	%p35, %r18, 0;
	selp.b32 	%r104, %r87, %r86, %p35;
	xor.b32  	%r88, %r83, %r18;
	shr.s32 	%r89, %r83, 31;
	xor.b32  	%r90, %r89, %r83;
	xor.b32  	%r91, %r89, %r84;
	cvt.u64.u32 	%rd31, %r90;
	shl.b64 	%rd32, %rd31, 32;
	cvt.u64.u32 	%rd33, %r91;
	or.b64  	%rd34, %rd32, %rd33;
	cvt.rn.f64.s64 	%fd3, %rd34;
	mul.f64 	%fd4, %fd3, 0d3BF921FB54442D19;
	cvt.rn.f32.f64 	%f110, %fd4;
	neg.f32 	%f111, %f110;
	setp.lt.s32 	%p36, %r88, 0;
	selp.f32 	%f142, %f111, %f110, %p36;
$L__BB3_25:
	mul.rn.f32 	%f113, %f142, %f142;
	and.b32  	%r93, %r104, 1;
	setp.eq.b32 	%p37, %r93, 1;
	selp.f32 	%f114, 0f3F800000, %f142, %p37;
	fma.rn.f32 	%f115, %f113, %f114, 0f00000000;
	fma.rn.f32 	%f116, %f113, 0f37CBAC00, 0fBAB607ED;
	selp.f32 	%f117, %f116, 0fB94D4153, %p37;
	selp.f32 	%f118, 0f3D2AAABB, 0f3C0885E4, %p37;
	fma.rn.f32 	%f119, %f117, %f113, %f118;
	selp.f32 	%f120, 0fBEFFFFFF, 0fBE2AAAA8, %p37;
	fma.rn.f32 	%f121, %f119, %f113, %f120;
	fma.rn.f32 	%f122, %f121, %f115, %f114;
	and.b32  	%r94, %r104, 2;
	setp.eq.s32 	%p38, %r94, 0;
	mov.f32 	%f123, 0f00000000;
	sub.f32 	%f124, %f123, %f122;
	selp.f32 	%f20, %f122, %f124, %p38;
	setp.ge.s32 	%p39, %r1, %r32;
	@%p39 bra 	$L__BB3_27;
	mad.lo.s32 	%r95, %r34, %r1, %r2;
	cvta.to.global.u64 	%rd35, %rd16;
	mul.wide.s32 	%rd36, %r95, 2;
	add.s64 	%rd37, %rd35, %rd36;
	ld.global.u16 	%rs1, [%rd37];
	// begin inline asm
	{ cvt.f32.bf16 %f125, %rs1;}

	// end inline asm
	mul.wide.s32 	%rd38, %r3, 2;
	add.s64 	%rd39, %rd37, %rd38;
	ld.global.u16 	%rs2, [%rd39];
	// begin inline asm
	{ cvt.f32.bf16 %f126, %rs2;}

	// end inline asm
	mul.f32 	%f129, %f16, %f125;
	mul.f32 	%f130, %f20, %f126;
	sub.f32 	%f127, %f129, %f130;
	// begin inline asm
	{  cvt.rn.bf16.f32 %rs3, %f127;}

	// end inline asm
	st.global.u16 	[%rd37], %rs3;
	mul.f32 	%f131, %f16, %f126;
	fma.rn.f32 	%f128, %f20, %f125, %f131;
	// begin inline asm
	{  cvt.rn.bf16.f32 %rs4, %f128;}

	// end inline asm
	st.global.u16 	[%rd39], %rs4;
$L__BB3_27:
	setp.ge.s32 	%p40, %r1, %r33;
	@%p40 bra 	$L__BB3_29;
	mad.lo.s32 	%r96, %r34, %r1, %r2;
	cvta.to.global.u64 	%rd40, %rd17;
	mul.wide.s32 	%rd41, %r96, 2;
	add.s64 	%rd42, %rd40, %rd41;
	ld.global.u16 	%rs5, [%rd42];
	// begin inline asm
	{ cvt.f32.bf16 %f132, %rs5;}

	// end inline asm
	mul.wide.s32 	%rd43, %r3, 2;
	add.s64 	%rd44, %rd42, %rd43;
	ld.global.u16 	%rs6, [%rd44];
	// begin inline asm
	{ cvt.f32.bf16 %f133, %rs6;}

	// end inline asm
	mul.f32 	%f136, %f16, %f132;
	mul.f32 	%f137, %f20, %f133;
	sub.f32 	%f134, %f136, %f137;
	// begin inline asm
	{  cvt.rn.bf16.f32 %rs7, %f134;}

	// end inline asm
	st.global.u16 	[%rd42], %rs7;
	mul.f32 	%f138, %f16, %f133;
	fma.rn.f32 	%f135, %f20, %f132, %f138;
	// begin inline asm
	{  cvt.rn.bf16.f32 %rs8, %f135;}

	// end inline asm
	st.global.u16 	[%rd44], %rs8;
$L__BB3_29:
	ret;

}
	// .globl	_Z15silu_mul_kernelP13__nv_bfloat16PKS_S2_i
.visible .entry _Z15silu_mul_kernelP13__nv_bfloat16PKS_S2_i(
	.param .u64 .ptr .align 1 _Z15silu_mul_kernelP13__nv_bfloat16PKS_S2_i_param_0,
	.param .u64 .ptr .align 1 _Z15silu_mul_kernelP13__nv_bfloat16PKS_S2_i_param_1,
	.param .u64 .ptr .align 1 _Z15silu_mul_kernelP13__nv_bfloat16PKS_S2_i_param_2,
	.param .u32 _Z15silu_mul_kernelP13__nv_bfloat16PKS_S2_i_param_3
)
{
	.reg .pred 	%p<2>;
	.reg .b16 	%rs<4>;
	.reg .b32 	%r<8>;
	.reg .b32 	%f<17>;
	.reg .b64 	%rd<11>;

	ld.param.u64 	%rd1, [_Z15silu_mul_kernelP13__nv_bfloat16PKS_S2_i_param_0];
	ld.param.u64 	%rd2, [_Z15silu_mul_kernelP13__nv_bfloat16PKS_S2_i_param_1];
	ld.param.u64 	%rd3, [_Z15silu_mul_kernelP13__nv_bfloat16PKS_S2_i_param_2];
	ld.param.u32 	%r2, [_Z15silu_mul_kernelP13__nv_bfloat16PKS_S2_i_param_3];
	mov.u32 	%r3, %ctaid.x;
	mov.u32 	%r4, %ntid.x;
	mov.u32 	%r5, %tid.x;
	mad.lo.s32 	%r1, %r3, %r4, %r5;
	setp.ge.s32 	%p1, %r1, %r2;
	@%p1 bra 	$L__BB4_2;
	cvta.to.global.u64 	%rd4, %rd2;
	cvta.to.global.u64 	%rd5, %rd3;
	cvta.to.global.u64 	%rd6, %rd1;
	mul.wide.s32 	%rd7, %r1, 2;
	add.s64 	%rd8, %rd4, %rd7;
	ld.global.u16 	%rs1, [%rd8];
	// begin inline asm
	{ cvt.f32.bf16 %f1, %rs1;}

	// end inline asm
	add.s64 	%rd9, %rd5, %rd7;
	ld.global.u16 	%rs2, [%rd9];
	// begin inline asm
	{ cvt.f32.bf16 %f2, %rs2;}

	// end inline asm
	fma.rn.f32 	%f4, %f1, 0fBBBB989D, 0f3F000000;
	cvt.sat.f32.f32 	%f5, %f4;
	mov.f32 	%f6, 0f4B400001;
	mov.f32 	%f7, 0f437C0000;
	fma.rm.f32 	%f8, %f5, %f7, %f6;
	add.f32 	%f9, %f8, 0fCB40007F;
	neg.f32 	%f10, %f9;
	fma.rn.f32 	%f11, %f1, 0fBFB8AA3B, %f10;
	fma.rn.f32 	%f12, %f1, 0fB2A57060, %f11;
	mov.b32 	%r6, %f8;
	shl.b32 	%r7, %r6, 23;
	mov.b32 	%f13, %r7;
	ex2.approx.ftz.f32 	%f14, %f12;
	fma.rn.f32 	%f15, %f14, %f13, 0f3F800000;
	div.rn.f32 	%f16, %f1, %f15;
	mul.f32 	%f3, %f2, %f16;
	// begin inline asm
	{  cvt.rn.bf16.f32 %rs3, %f3;}

	// end inline asm
	add.s64 	%rd10, %rd6, %rd7;
	st.global.u16 	[%rd10], %rs3;
$L__BB4_2:
	ret;

}
	// .globl	_Z10add_kernelP13__nv_bfloat16PKS_S2_i
.visible .entry _Z10add_kernelP13__nv_bfloat16PKS_S2_i(
	.param .u64 .ptr .align 1 _Z10add_kernelP13__nv_bfloat16PKS_S2_i_param_0,
	.param .u64 .ptr .align 1 _Z10add_kernelP13__nv_bfloat16PKS_S2_i_param_1,
	.param .u64 .ptr .align 1 _Z10add_kernelP13__nv_bfloat16PKS_S2_i_param_2,
	.param .u32 _Z10add_kernelP13__nv_bfloat16PKS_S2_i_param_3
)
{
	.reg .pred 	%p<2>;
	.reg .b16 	%rs<4>;
	.reg .b32 	%r<6>;
	.reg .b32 	%f<4>;
	.reg .b64 	%rd<11>;

	ld.param.u64 	%rd1, [_Z10add_kernelP13__nv_bfloat16PKS_S2_i_param_0];
	ld.param.u64 	%rd2, [_Z10add_kernelP13__nv_bfloat16PKS_S2_i_param_1];
	ld.param.u64 	%rd3, [_Z10add_kernelP13__nv_bfloat16PKS_S2_i_param_2];
	ld.param.u32 	%r2, [_Z10add_kernelP13__nv_bfloat16PKS_S2_i_param_3];
	mov.u32 	%r3, %ctaid.x;
	mov.u32 	%r4, %ntid.x;
	mov.u32 	%r5, %tid.x;
	mad.lo.s32 	%r1, %r3, %r4, %r5;
	setp.ge.s32 	%p1, %r1, %r2;
	@%p1 bra 	$L__BB5_2;
	cvta.to.global.u64 	%rd4, %rd2;
	cvta.to.global.u64 	%rd5, %rd3;
	cvta.to.global.u64 	%rd6, %rd1;
	mul.wide.s32 	%rd7, %r1, 2;
	add.s64 	%rd8, %rd4, %rd7;
	ld.global.u16 	%rs1, [%rd8];
	// begin inline asm
	{ cvt.f32.bf16 %f1, %rs1;}

	// end inline asm
	add.s64 	%rd9, %rd5, %rd7;
	ld.global.u16 	%rs2, [%rd9];
	// begin inline asm
	{ cvt.f32.bf16 %f2, %rs2;}

	// end inline asm
	add.f32 	%f3, %f1, %f2;
	// begin inline asm
	{  cvt.rn.bf16.f32 %rs3, %f3;}

	// end inline asm
	add.s64 	%rd10, %rd6, %rd7;
	st.global.u16 	[%rd10], %rs3;
$L__BB5_2:
	ret;

}
	// .globl	_Z11copy_kernelP13__nv_bfloat16PKS_i
.visible .entry _Z11copy_kernelP13__nv_bfloat16PKS_i(
	.param .u64 .ptr .align 1 _Z11copy_kernelP13__nv_bfloat16PKS_i_param_0,
	.param .u64 .ptr .align 1 _Z11copy_kernelP13__nv_bfloat16PKS_i_param_1,
	.param .u32 _Z11copy_kernelP13__nv_bfloat16PKS_i_param_2
)
{
	.reg .pred 	%p<2>;
	.reg .b16 	%rs<2>;
	.reg .b32 	%r<6>;
	.reg .b64 	%rd<8>;

	ld.param.u64 	%rd1, [_Z11copy_kernelP13__nv_bfloat16PKS_i_param_0];
	ld.param.u64 	%rd2, [_Z11copy_kernelP13__nv_bfloat16PKS_i_param_1];
	ld.param.u32 	%r2, [_Z11copy_kernelP13__nv_bfloat16PKS_i_param_2];
	mov.u32 	%r3, %ctaid.x;
	mov.u32 	%r4, %ntid.x;
	mov.u32 	%r5, %tid.x;
	mad.lo.s32 	%r1, %r3, %r4, %r5;
	setp.ge.s32 	%p1, %r1, %r2;
	@%p1 bra 	$L__BB6_2;
	cvta.to.global.u64 	%rd3, %rd2;
	cvta.to.global.u64 	%rd4, %rd1;
	mul.wide.s32 	%rd5, %r1, 2;
	add.s64 	%rd6, %rd4, %rd5;
	add.s64 	%rd7, %rd3, %rd5;
	ld.global.u16 	%rs1, [%rd7];
	st.global.u16 	[%rd6], %rs1;
$L__BB6_2:
	ret;

}
	// .globl	_Z15kv_store_kernelP13__nv_bfloat16PKS_ii
.visible .entry _Z15kv_store_kernelP13__nv_bfloat16PKS_ii(
	.param .u64 .ptr .align 1 _Z15kv_store_kernelP13__nv_bfloat16PKS_ii_param_0,
	.param .u64 .ptr .align 1 _Z15kv_store_kernelP13__nv_bfloat16PKS_ii_param_1,
	.param .u32 _Z15kv_store_kernelP13__nv_bfloat16PKS_ii_param_2,
	.param .u32 _Z15kv_store_kernelP13__nv_bfloat16PKS_ii_param_3
)
{
	.reg .pred 	%p<2>;
	.reg .b16 	%rs<2>;
	.reg .b32 	%r<8>;
	.reg .b64 	%rd<9>;

	ld.param.u64 	%rd1, [_Z15kv_store_kernelP13__nv_bfloat16PKS_ii_param_0];
	ld.param.u64 	%rd2, [_Z15kv_store_kernelP13__nv_bfloat16PKS_ii_param_1];
	ld.param.u32 	%r2, [_Z15kv_store_kernelP13__nv_bfloat16PKS_ii_param_2];
	ld.param.u32 	%r3, [_Z15kv_store_kernelP13__nv_bfloat16PKS_ii_param_3];
	mov.u32 	%r4, %ctaid.x;
	mov.u32 	%r5, %ntid.x;
	mov.u32 	%r6, %tid.x;
	mad.lo.s32 	%r1, %r4, %r5, %r6;
	setp.ge.s32 	%p1, %r1, %r3;
	@%p1 bra 	$L__BB7_2;
	cvta.to.global.u64 	%rd3, %rd2;
	cvta.to.global.u64 	%rd4, %rd1;
	mad.lo.s32 	%r7, %r3, %r2, %r1;
	mul.wide.s32 	%rd5, %r7, 2;
	add.s64 	%rd6, %rd4, %rd5;
	mul.wide.s32 	%rd7, %r1, 2;
	add.s64 	%rd8, %rd3, %rd7;
	ld.global.u16 	%rs1, [%rd8];
	st.global.u16 	[%rd6], %rs1;
$L__BB7_2:
	ret;

}
	// .globl	_Z23decode_attention_kernelP13__nv_bfloat16PKS_S2_S2_iiiiif
.visible .entry _Z23decode_attention_kernelP13__nv_bfloat16PKS_S2_S2_iiiiif(
	.param .u64 .ptr .align 1 _Z23decode_attention_kernelP13__nv_bfloat16PKS_S2_S2_iiiiif_param_0,
	.param .u64 .ptr .align 1 _Z23decode_attention_kernelP13__nv_bfloat16PKS_S2_S2_iiiiif_param_1,
	.param .u64 .ptr .align 1 _Z23decode_attention_kernelP13__nv_bfloat16PKS_S2_S2_iiiiif_param_2,
	.param .u64 .ptr .align 1 _Z23decode_attention_kernelP13__nv_bfloat16PKS_S2_S2_iiiiif_param_3,
	.param .u32 _Z23decode_attention_kernelP13__nv_bfloat16PKS_S2_S2_iiiiif_param_4,
	.param .u32 _Z23decode_attention_kernelP13__nv_bfloat16PKS_S2_S2_iiiiif_param_5,
	.param .u32 _Z23decode_attention_kernelP13__nv_bfloat16PKS_S2_S2_iiiiif_param_6,
	.param .u32 _Z23decode_attention_kernelP13__nv_bfloat16PKS_S2_S2_iiiiif_param_7,
	.param .u32 _Z23decode_attention_kernelP13__nv_bfloat16PKS_S2_S2_iiiiif_param_8,
	.param .f32 _Z23decode_attention_kernelP13__nv_bfloat16PKS_S2_S2_iiiiif_param_9
)
{
	.reg .pred 	%p<63>;
	.reg .b16 	%rs<52>;
	.reg .b32 	%r<203>;
	.reg .b32 	%f<316>;
	.reg .b64 	%rd<87>;

	ld.param.u64 	%rd14, [_Z23decode_attention_kernelP13__nv_bfloat16PKS_S2_S2_iiiiif_param_0];
	ld.param.u64 	%rd15, [_Z23decode_attention_kernelP13__nv_bfloat16PKS_S2_S2_iiiiif_param_1];
	ld.param.u64 	%rd16, [_Z23decode_attention_kernelP13__nv_bfloat16PKS_S2_S2_iiiiif_param_2];
	ld.param.u64 	%rd17, [_Z23decode_attention_kernelP13__nv_bfloat16PKS_S2_S2_iiiiif_param_3];
	ld.param.u32 	%r75, [_Z23decode_attention_kernelP13__nv_bfloat16PKS_S2_S2_iiiiif_param_4];
	ld.param.u32 	%r78, [_Z23decode_attention_kernelP13__nv_bfloat16PKS_S2_S2_iiiiif_param_5];
	ld.param.u32 	%r79, [_Z23decode_attention_kernelP13__nv_bfloat16PKS_S2_S2_iiiiif_param_6];
	ld.param.u32 	%r76, [_Z23decode_attention_kernelP13__nv_bfloat16PKS_S2_S2_iiiiif_param_7];
	ld.param.u32 	%r77, [_Z23decode_attention_kernelP13__nv_bfloat16PKS_S2_S2_iiiiif_param_8];
	ld.param.f32 	%f49, [_Z23decode_attention_kernelP13__nv_bfloat16PKS_S2_S2_iiiiif_param_9];
	cvta.to.global.u64 	%rd1, %rd16;
	cvta.to.global.u64 	%rd2, %rd15;
	cvta.to.global.u64 	%rd3, %rd17;
	cvta.to.global.u64 	%rd4, %rd14;
	mov.u32 	%r80, %ctaid.x;
	mov.u32 	%r200, %tid.x;
	mul.lo.s32 	%r81, %r79, %r80;
	div.s32 	%r2, %r81, %r78;
	mul.lo.s32 	%r82, %r76, %r80;
	cvt.s64.s32 	%rd5, %r82;
	setp.ge.s32 	%p1, %r200, %r75;
	mov.f32 	%f302, 0fF149F2CA;
	@%p1 bra 	$L__BB8_26;
	setp.lt.s32 	%p2, %r76, 1;
	@%p2 bra 	$L__BB8_15;
	and.b32  	%r3, %r76, 7;
	and.b32  	%r4, %r76, 2147483640;
	mov.f32 	%f302, 0fF149F2CA;
	cvt.s64.s32 	%rd19, %r77;
	mul.lo.s32 	%r101, %r2, %r76;
	cvt.s64.s32 	%rd20, %r101;
	mov.u32 	%r174, %r200;
$L__BB8_3:
	setp.lt.u32 	%p10, %r76, 8;
	cvt.u64.u32 	%rd18, %r174;
	mad.lo.s64 	%rd6, %rd18, %rd19, %rd20;
	mov.f32 	%f294, 0f00000000;
	mov.b32 	%r177, 0;
	@%p10 bra 	$L__BB8_6;
	mov.f32 	%f294, 0f00000000;
	mov.b32 	%r175, 0;
$L__BB8_5:
	.pragma "nounroll";
	cvt.u64.u32 	%rd21, %r175;
	add.s64 	%rd22, %rd21, %rd5;
	shl.b64 	%rd23, %rd22, 1;
	add.s64 	%rd24, %rd2, %rd23;
	ld.global.u16 	%rs2, [%rd24];
	// begin inline asm
	{ cvt.f32.bf16 %f60, %rs2;}

	// end inline asm
	add.s64 	%rd25, %rd6, %rd21;
	shl.b64 	%rd26, %rd25, 1;
	add.s64 	%rd27, %rd1, %rd26;
	ld.global.u16 	%rs3, [%rd27];
	// begin inline asm
	{ cvt.f32.bf16 %f61, %rs3;}

	// end inline asm
	fma.rn.f32 	%f76, %f60, %f61, %f294;
	ld.global.u16 	%rs4, [%rd24+2];
	// begin inline asm
	{ cvt.f32.bf16 %f62, %rs4;}

	// end inline asm
	ld.global.u16 	%rs5, [%rd27+2];
	// begin inline asm
	{ cvt.f32.bf16 %f63, %rs5;}

	// end inline asm
	fma.rn.f32 	%f77, %f62, %f63, %f76;
	ld.global.u16 	%rs6, [%rd24+4];
	// begin inline asm
	{ cvt.f32.bf16 %f64, %rs6;}

	// end inline asm
	ld.global.u16 	%rs7, [%rd27+4];
	// begin inline asm
	{ cvt.f32.bf16 %f65, %rs7;}

	// end inline asm
	fma.rn.f32 	%f78, %f64, %f65, %f77;
	ld.global.u16 	%rs8, [%rd24+6];
	// begin inline asm
	{ cvt.f32.bf16 %f66, %rs8;}

	// end inline asm
	ld.global.u16 	%rs9, [%rd27+6];
	// begin inline asm
	{ cvt.f32.bf16 %f67, %rs9;}

	// end inline asm
	fma.rn.f32 	%f79, %f66, %f67, %f78;
	ld.global.u16 	%rs10, [%rd24+8];
	// begin inline asm
	{ cvt.f32.bf16 %f68, %rs10;}

	// end inline asm
	ld.global.u16 	%rs11, [%rd27+8];
	// begin inline asm
	{ cvt.f32.bf16 %f69, %rs11;}

	// end inline asm
	fma.rn.f32 	%f80, %f68, %f69, %f79;
	ld.global.u16 	%rs12, [%rd24+10];
	// begin inline asm
	{ cvt.f32.bf16 %f70, %rs12;}

	// end inline asm
	ld.global.u16 	%rs13, [%rd27+10];
	// begin inline asm
	{ cvt.f32.bf16 %f71, %rs13;}

	// end inline asm
	fma.rn.f32 	%f81, %f70, %f71, %f80;
	ld.global.u16 	%rs14, [%rd24+12];
	// begin inline asm
	{ cvt.f32.bf16 %f72, %rs14;}

	// end inline asm
	ld.global.u16 	%rs15, [%rd27+12];
	// begin inline asm
	{ cvt.f32.bf16 %f73, %rs15;}

	// end inline asm
	fma.rn.f32 	%f82, %f72, %f73, %f81;
	ld.global.u16 	%rs16, [%rd24+14];
	// begin inline asm
	{ cvt.f32.bf16 %f74, %rs16;}

	// end inline asm
	ld.global.u16 	%rs17, [%rd27+14];
	// begin inline asm
	{ cvt.f32.bf16 %f75, %rs17;}

	// end inline asm
	fma.rn.f32 	%f294, %f74, %f75, %f82;
	add.s32 	%r175, %r175, 8;
	setp.ne.s32 	%p11, %r175, %r4;
	mov.u32 	%r177, %r4;
	@%p11 bra 	$L__BB8_5;
$L__BB8_6:
	setp.eq.s32 	%p12, %r3, 0;
	@%p12 bra 	$L__BB8_14;
	add.s32 	%r103, %r3, -1;
	setp.lt.u32 	%p13, %r103, 3;
	@%p13 bra 	$L__BB8_9;
	cvt.u64.u32 	%rd28, %r177;
	add.s64 	%rd29, %rd28, %rd5;
	shl.b64 	%rd30, %rd29, 1;
	add.s64 	%rd31, %rd2, %rd30;
	ld.global.u16 	%rs18, [%rd31];
	// begin inline asm
	{ cvt.f32.bf16 %f84, %rs18;}

	// end inline asm
	add.s64 	%rd32, %rd6, %rd28;
	shl.b64 	%rd33, %rd32, 1;
	add.s64 	%rd34, %rd1, %rd33;
	ld.global.u16 	%rs19, [%rd34];
	// begin inline asm
	{ cvt.f32.bf16 %f85, %rs19;}

	// end inline asm
	fma.rn.f32 	%f92, %f84, %f85, %f294;
	ld.global.u16 	%rs20, [%rd31+2];
	// begin inline asm
	{ cvt.f32.bf16 %f86, %rs20;}

	// end inline asm
	ld.global.u16 	%rs21, [%rd34+2];
	// begin inline asm
	{ cvt.f32.bf16 %f87, %rs21;}

	// end inline asm
	fma.rn.f32 	%f93, %f86, %f87, %f92;
	ld.global.u16 	%rs22, [%rd31+4];
	// begin inline asm
	{ cvt.f32.bf16 %f88, %rs22;}

	// end inline asm
	ld.global.u16 	%rs23, [%rd34+4];
	// begin inline asm
	{ cvt.f32.bf16 %f89, %rs23;}

	// end inline asm
	fma.rn.f32 	%f94, %f88, %f89, %f93;
	ld.global.u16 	%rs24, [%rd31+6];
	// begin inline asm
	{ cvt.f32.bf16 %f90, %rs24;}

	// end inline asm
	ld.global.u16 	%rs25, [%rd34+6];
	// begin inline asm
	{ cvt.f32.bf16 %f91, %rs25;}

	// end inline asm
	fma.rn.f32 	%f294, %f90, %f91, %f94;
	add.s32 	%r177, %r177, 4;
$L__BB8_9:
	and.b32  	%r104, %r76, 3;
	setp.eq.s32 	%p14, %r104, 0;
	@%p14 bra 	$L__BB8_14;
	setp.eq.s32 	%p15, %r104, 1;
	@%p15 bra 	$L__BB8_12;
	cvt.u64.u32 	%rd35, %r177;
	add.s64 	%rd36, %rd35, %rd5;
	shl.b64 	%rd37, %rd36, 1;
	add.s64 	%rd38, %rd2, %rd37;
	ld.global.u16 	%rs26, [%rd38];
	// begin inline asm
	{ cvt.f32.bf16 %f96, %rs26;}

	// end inline asm
	add.s64 	%rd39, %rd6, %rd35;
	shl.b64 	%rd40, %rd39, 1;
	add.s64 	%rd41, %rd1, %rd40;
	ld.global.u16 	%rs27, [%rd41];
	// begin inline asm
	{ cvt.f32.bf16 %f97, %rs27;}

	// end inline asm
	fma.rn.f32 	%f100, %f96, %f97, %f294;
	ld.global.u16 	%rs28, [%rd38+2];
	// begin inline asm
	{ cvt.f32.bf16 %f98, %rs28;}

	// end inline asm
	ld.global.u16 	%rs29, [%rd41+2];
	// begin inline asm
	{ cvt.f32.bf16 %f99, %rs29;}

	// end inline asm
	fma.rn.f32 	%f294, %f98, %f99, %f100;
	add.s32 	%r177, %r177, 2;
$L__BB8_12:
	and.b32  	%r105, %r76, 1;
	setp.eq.b32 	%p16, %r105, 1;
	not.pred 	%p17, %p16;
	@%p17 bra 	$L__BB8_14;
	cvt.u64.u32 	%rd42, %r177;
	add.s64 	%rd43, %rd42, %rd5;
	shl.b64 	%rd44, %rd43, 1;
	add.s64 	%rd45, %rd2, %rd44;
	ld.global.u16 	%rs30, [%rd45];
	// begin inline asm
	{ cvt.f32.bf16 %f101, %rs30;}

	// end inline asm
	add.s64 	%rd46, %rd6, %rd42;
	shl.b64 	%rd47, %rd46, 1;
	add.s64 	%rd48, %rd1, %rd47;
	ld.global.u16 	%rs31, [%rd48];
	// begin inline asm
	{ cvt.f32.bf16 %f102, %rs31;}

	// end inline asm
	fma.rn.f32 	%f294, %f101, %f102, %f294;
$L__BB8_14:
	mul.f32 	%f103, %f49, %f294;
	shl.b32 	%r106, %r174, 2;
	mov.u32 	%r107, smem;
	add.s32 	%r108, %r107, %r106;
	st.shared.f32 	[%r108], %f103;
	max.f32 	%f302, %f302, %f103;
	add.s32 	%r174, %r174, 256;
	setp.lt.s32 	%p18, %r174, %r75;
	@%p18 bra 	$L__BB8_3;
	bra.uni 	$L__BB8_26;
$L__BB8_15:
	mul.f32 	%f15, %f49, 0f00000000;
	not.b32 	%r83, %r200;
	add.s32 	%r14, %r75, %r83;
	shr.u32 	%r84, %r14, 8;
	add.s32 	%r15, %r84, 1;
	and.b32  	%r16, %r15, 7;
	setp.lt.u32 	%p3, %r14, 1792;
	mov.f32 	%f302, 0fF149F2CA;
	mov.u32 	%r181, %r200;
	@%p3 bra 	$L__BB8_18;
	and.b32  	%r17, %r15, 33554424;
	mov.b32 	%r180, 0;
	mov.f32 	%f302, 0fF149F2CA;
	mov.u32 	%r181, %r200;
$L__BB8_17:
	.pragma "nounroll";
	shl.b32 	%r86, %r181, 2;
	mov.u32 	%r87, smem;
	add.s32 	%r88, %r87, %r86;
	st.shared.f32 	[%r88], %f15;
	max.f32 	%f302, %f302, %f15;
	st.shared.f32 	[%r88+1024], %f15;
	st.shared.f32 	[%r88+2048], %f15;
	st.shared.f32 	[%r88+3072], %f15;
	st.shared.f32 	[%r88+4096], %f15;
	st.shared.f32 	[%r88+5120], %f15;
	st.shared.f32 	[%r88+6144], %f15;
	st.shared.f32 	[%r88+7168], %f15;
	add.s32 	%r181, %r181, 2048;
	add.s32 	%r180, %r180, 8;
	setp.ne.s32 	%p4, %r180, %r17;
	@%p4 bra 	$L__BB8_17;
$L__BB8_18:
	setp.eq.s32 	%p5, %r16, 0;
	@%p5 bra 	$L__BB8_26;
	setp.lt.u32 	%p6, %r16, 4;
	@%p6 bra 	$L__BB8_21;
	shl.b32 	%r89, %r181, 2;
	mov.u32 	%r90, smem;
	add.s32 	%r91, %r90, %r89;
	st.shared.f32 	[%r91], %f15;
	max.f32 	%f302, %f302, %f15;
	st.shared.f32 	[%r91+1024], %f15;
	st.shared.f32 	[%r91+2048], %f15;
	st.shared.f32 	[%r91+3072], %f15;
	add.s32 	%r181, %r181, 1024;
$L__BB8_21:
	and.b32  	%r92, %r15, 3;
	setp.eq.s32 	%p7, %r92, 0;
	@%p7 bra 	$L__BB8_26;
	setp.eq.s32 	%p8, %r92, 1;
	@%p8 bra 	$L__BB8_24;
	shl.b32 	%r93, %r181, 2;
	mov.u32 	%r94, smem;
	add.s32 	%r95, %r94, %r93;
	st.shared.f32 	[%r95], %f15;
	max.f32 	%f302, %f302, %f15;
	st.shared.f32 	[%r95+1024], %f15;
	add.s32 	%r181, %r181, 512;
$L__BB8_24:
	and.b32  	%r96, %r14, 256;
	setp.ne.s32 	%p9, %r96, 0;
	@%p9 bra 	$L__BB8_26;
	shl.b32 	%r97, %r181, 2;
	mov.u32 	%r98, smem;
	add.s32 	%r99, %r98, %r97;
	st.shared.f32 	[%r99], %f15;
	max.f32 	%f302, %f302, %f15;
$L__BB8_26:
	shl.b32 	%r109, %r75, 2;
	mov.u32 	%r110, smem;
	add.s32 	%r27, %r110, %r109;
	shl.b32 	%r111, %r200, 2;
	add.s32 	%r28, %r27, %r111;
	st.shared.f32 	[%r28], %f302;
	bar.sync 	0;
	setp.gt.u32 	%p19, %r200, 127;
	@%p19 bra 	$L__BB8_28;
	ld.shared.f32 	%f104, [%r28];
	ld.shared.f32 	%f105, [%r28+512];
	max.f32 	%f106, %f104, %f105;
	st.shared.f32 	[%r28], %f106;
$L__BB8_28:
	bar.sync 	0;
	setp.gt.u32 	%p20, %r200, 63;
	@%p20 bra 	$L__BB8_30;
	ld.shared.f32 	%f107, [%r28];
	ld.shared.f32 	%f108, [%r28+256];
	max.f32 	%f109, %f107, %f108;
	st.shared.f32 	[%r28], %f109;
$L__BB8_30:
	bar.sync 	0;
	setp.gt.u32 	%p21, %r200, 31;
	@%p21 bra 	$L__BB8_32;
	ld.shared.f32 	%f110, [%r28];
	ld.shared.f32 	%f111, [%r28+128];
	max.f32 	%f112, %f110, %f111;
	st.shared.f32 	[%r28], %f112;
$L__BB8_32:
	bar.sync 	0;
	setp.gt.u32 	%p22, %r200, 15;
	@%p22 bra 	$L__BB8_34;
	ld.shared.f32 	%f113, [%r28];
	ld.shared.f32 	%f114, [%r28+64];
	max.f32 	%f115, %f113, %f114;
	st.shared.f32 	[%r28], %f115;
$L__BB8_34:
	bar.sync 	0;
	setp.gt.u32 	%p23, %r200, 7;
	@%p23 bra 	$L__BB8_36;
	ld.shared.f32 	%f116, [%r28];
	ld.shared.f32 	%f117, [%r28+32];
	max.f32 	%f118, %f116, %f117;
	st.shared.f32 	[%r28], %f118;
$L__BB8_36:
	bar.sync 	0;
	setp.gt.u32 	%p24, %r200, 3;
	@%p24 bra 	$L__BB8_38;
	ld.shared.f32 	%f119, [%r28];
	ld.shared.f32 	%f120, [%r28+16];
	max.f32 	%f121, %f119, %f120;
	st.shared.f32 	[%r28], %f121;
$L__BB8_38:
	bar.sync 	0;
	setp.gt.u32 	%p25, %r200, 1;
	@%p25 bra 	$L__BB8_40;
	ld.shared.f32 	%f122, [%r28];
	ld.shared.f32 	%f123, [%r28+8];
	max.f32 	%f124, %f122, %f123;
	st.shared.f32 	[%r28], %f124;
$L__BB8_40:
	bar.sync 	0;
	setp.ne.s32 	%p26, %r200, 0;
	@%p26 bra 	$L__BB8_42;
	ld.shared.f32 	%f125, [%r28];
	ld.shared.f32 	%f126, [%r27+4];
	max.f32 	%f127, %f125, %f126;
	st.shared.f32 	[%r28], %f127;
$L__BB8_42:
	setp.ge.s32 	%p27, %r200, %r75;
	bar.sync 	0;
	ld.shared.f32 	%f28, [%r27];
	mov.f32 	%f307, 0f00000000;
	@%p27 bra 	$L__BB8_48;
	not.b32 	%r112, %r200;
	add.s32 	%r29, %r75, %r112;
	and.b32  	%r113, %r29, 768;
	setp.eq.s32 	%p28, %r113, 768;
	mov.f32 	%f307, 0f00000000;
	mov.u32 	%r186, %r200;
	@%p28 bra 	$L__BB8_46;
	shr.u32 	%r115, %r29, 8;
	add.s32 	%r116, %r115, 1;
	and.b32  	%r30, %r116, 3;
	mov.b32 	%r185, 0;
	mov.f32 	%f307, 0f00000000;
	mov.u32 	%r186, %r200;
$L__BB8_45:
	.pragma "nounroll";
	shl.b32 	%r117, %r186, 2;
	add.s32 	%r119, %r110, %r117;
	ld.shared.f32 	%f132, [%r119];
	sub.f32 	%f133, %f132, %f28;
	fma.rn.f32 	%f134, %f133, 0f3BBB989D, 0f3F000000;
	cvt.sat.f32.f32 	%f135, %f134;
	mov.f32 	%f136, 0f4B400001;
	mov.f32 	%f137, 0f437C0000;
	fma.rm.f32 	%f138, %f135, %f137, %f136;
	add.f32 	%f139, %f138, 0fCB40007F;
	neg.f32 	%f140, %f139;
	fma.rn.f32 	%f141, %f133, 0f3FB8AA3B, %f140;
	fma.rn.f32 	%f142, %f133, 0f32A57060, %f141;
	mov.b32 	%r120, %f138;
	shl.b32 	%r121, %r120, 23;
	mov.b32 	%f143, %r121;
	ex2.approx.ftz.f32 	%f144, %f142;
	mul.f32 	%f145, %f144, %f143;
	st.shared.f32 	[%r119], %f145;
	add.f32 	%f307, %f307, %f145;
	add.s32 	%r186, %r186, 256;
	add.s32 	%r185, %r185, 1;
	setp.ne.s32 	%p29, %r185, %r30;
	@%p29 bra 	$L__BB8_45;
$L__BB8_46:
	setp.lt.u32 	%p30, %r29, 768;
	@%p30 bra 	$L__BB8_48;
$L__BB8_47:
	shl.b32 	%r122, %r186, 2;
	add.s32 	%r124, %r110, %r122;
	ld.shared.f32 	%f146, [%r124];
	sub.f32 	%f147, %f146, %f28;
	fma.rn.f32 	%f148, %f147, 0f3BBB989D, 0f3F000000;
	cvt.sat.f32.f32 	%f149, %f148;
	mov.f32 	%f150, 0f4B400001;
	mov.f32 	%f151, 0f437C0000;
	fma.rm.f32 	%f152, %f149, %f151, %f150;
	add.f32 	%f153, %f152, 0fCB40007F;
	neg.f32 	%f154, %f153;
	fma.rn.f32 	%f155, %f147, 0f3FB8AA3B, %f154;
	fma.rn.f32 	%f156, %f147, 0f32A57060, %f155;
	mov.b32 	%r125, %f152;
	shl.b32 	%r126, %r125, 23;
	mov.b32 	%f157, %r126;
	ex2.approx.ftz.f32 	%f158, %f156;
	mul.f32 	%f159, %f158, %f157;
	st.shared.f32 	[%r124], %f159;
	add.f32 	%f160, %f307, %f159;
	ld.shared.f32 	%f161, [%r124+1024];
	sub.f32 	%f162, %f161, %f28;
	fma.rn.f32 	%f163, %f162, 0f3BBB989D, 0f3F000000;
	cvt.sat.f32.f32 	%f164, %f163;
	fma.rm.f32 	%f165, %f164, %f151, %f150;
	add.f32 	%f166, %f165, 0fCB40007F;
	neg.f32 	%f167, %f166;
	fma.rn.f32 	%f168, %f162, 0f3FB8AA3B, %f167;
	fma.rn.f32 	%f169, %f162, 0f32A57060, %f168;
	mov.b32 	%r127, %f165;
	shl.b32 	%r128, %r127, 23;
	mov.b32 	%f170, %r128;
	ex2.approx.ftz.f32 	%f171, %f169;
	mul.f32 	%f172, %f171, %f170;
	st.shared.f32 	[%r124+1024], %f172;
	add.f32 	%f173, %f160, %f172;
	ld.shared.f32 	%f174, [%r124+2048];
	sub.f32 	%f175, %f174, %f28;
	fma.rn.f32 	%f176, %f175, 0f3BBB989D, 0f3F000000;
	cvt.sat.f32.f32 	%f177, %f176;
	fma.rm.f32 	%f178, %f177, %f151, %f150;
	add.f32 	%f179, %f178, 0fCB40007F;
	neg.f32 	%f180, %f179;
	fma.rn.f32 	%f181, %f175, 0f3FB8AA3B, %f180;
	fma.rn.f32 	%f182, %f175, 0f32A57060, %f181;
	mov.b32 	%r129, %f178;
	shl.b32 	%r130, %r129, 23;
	mov.b32 	%f183, %r130;
	ex2.approx.ftz.f32 	%f184, %f182;
	mul.f32 	%f185, %f184, %f183;
	st.shared.f32 	[%r124+2048], %f185;
	add.f32 	%f186, %f173, %f185;
	ld.shared.f32 	%f187, [%r124+3072];
	sub.f32 	%f188, %f187, %f28;
	fma.rn.f32 	%f189, %f188, 0f3BBB989D, 0f3F000000;
	cvt.sat.f32.f32 	%f190, %f189;
	fma.rm.f32 	%f191, %f190, %f151, %f150;
	add.f32 	%f192, %f191, 0fCB40007F;
	neg.f32 	%f193, %f192;
	fma.rn.f32 	%f194, %f188, 0f3FB8AA3B, %f193;
	fma.rn.f32 	%f195, %f188, 0f32A57060, %f194;
	mov.b32 	%r131, %f191;
	shl.b32 	%r132, %r131, 23;
	mov.b32 	%f196, %r132;
	ex2.approx.ftz.f32 	%f197, %f195;
	mul.f32 	%f198, %f197, %f196;
	st.shared.f32 	[%r124+3072], %f198;
	add.f32 	%f307, %f186, %f198;
	add.s32 	%r186, %r186, 1024;
	setp.lt.s32 	%p31, %r186, %r75;
	@%p31 bra 	$L__BB8_47;
$L__BB8_48:
	setp.gt.u32 	%p32, %r200, 127;
	st.shared.f32 	[%r28], %f307;
	bar.sync 	0;
	@%p32 bra 	$L__BB8_50;
	ld.shared.f32 	%f199, [%r28+512];
	ld.shared.f32 	%f200, [%r28];
	add.f32 	%f201, %f199, %f200;
	st.shared.f32 	[%r28], %f201;
$L__BB8_50:
	setp.gt.u32 	%p33, %r200, 63;
	bar.sync 	0;
	@%p33 bra 	$L__BB8_52;
	ld.shared.f32 	%f202, [%r28+256];
	ld.shared.f32 	%f203, [%r28];
	add.f32 	%f204, %f202, %f203;
	st.shared.f32 	[%r28], %f204;
$L__BB8_52:
	setp.gt.u32 	%p34, %r200, 31;
	bar.sync 	0;
	@%p34 bra 	$L__BB8_54;
	ld.shared.f32 	%f205, [%r28+128];
	ld.shared.f32 	%f206, [%r28];
	add.f32 	%f207, %f205, %f206;
	st.shared.f32 	[%r28], %f207;
$L__BB8_54:
	setp.gt.u32 	%p35, %r200, 15;
	bar.sync 	0;
	@%p35 bra 	$L__BB8_56;
	ld.shared.f32 	%f208, [%r28+64];
	ld.shared.f32 	%f209, [%r28];
	add.f32 	%f210, %f208, %f209;
	st.shared.f32 	[%r28], %f210;
$L__BB8_56:
	setp.gt.u32 	%p36, %r200, 7;
	bar.sync 	0;
	@%p36 bra 	$L__BB8_58;
	ld.shared.f32 	%f211, [%r28+32];
	ld.shared.f32 	%f212, [%r28];
	add.f32 	%f213, %f211, %f212;
	st.shared.f32 	[%r28], %f213;
$L__BB8_58:
	setp.gt.u32 	%p37, %r200, 3;
	bar.sync 	0;
	@%p37 bra 	$L__BB8_60;
	ld.shared.f32 	%f214, [%r28+16];
	ld.shared.f32 	%f215, [%r28];
	add.f32 	%f216, %f214, %f215;
	st.shared.f32 	[%r28], %f216;
$L__BB8_60:
	setp.gt.u32 	%p38, %r200, 1;
	bar.sync 	0;
	@%p38 bra 	$L__BB8_62;
	ld.shared.f32 	%f217, [%r28+8];
	ld.shared.f32 	%f218, [%r28];
	add.f32 	%f219, %f217, %f218;
	st.shared.f32 	[%r28], %f219;
$L__BB8_62:
	setp.ne.s32 	%p39, %r200, 0;
	bar.sync 	0;
	@%p39 bra 	$L__BB8_64;
	ld.shared.f32 	%f220, [%r27+4];
	ld.shared.f32 	%f221, [%r28];
	add.f32 	%f222, %f220, %f221;
	st.shared.f32 	[%r28], %f222;
$L__BB8_64:
	setp.ge.s32 	%p40, %r200, %r75;
	bar.sync 	0;
	ld.shared.f32 	%f223, [%r27];
	add.f32 	%f224, %f223, 0f3089705F;
	rcp.rn.f32 	%f36, %f224;
	@%p40 bra 	$L__BB8_70;
	not.b32 	%r133, %r200;
	add.s32 	%r38, %r75, %r133;
	and.b32  	%r134, %r38, 768;
	setp.eq.s32 	%p41, %r134, 768;
	mov.u32 	%r190, %r200;
	@%p41 bra 	$L__BB8_68;
	shr.u32 	%r136, %r38, 8;
	add.s32 	%r137, %r136, 1;
	and.b32  	%r39, %r137, 3;
	mov.b32 	%r189, 0;
	mov.u32 	%r190, %r200;
$L__BB8_67:
	.pragma "nounroll";
	shl.b32 	%r138, %r190, 2;
	add.s32 	%r140, %r110, %r138;
	ld.shared.f32 	%f225, [%r140];
	mul.f32 	%f226, %f36, %f225;
	st.shared.f32 	[%r140], %f226;
	add.s32 	%r190, %r190, 256;
	add.s32 	%r189, %r189, 1;
	setp.ne.s32 	%p42, %r189, %r39;
	@%p42 bra 	$L__BB8_67;
$L__BB8_68:
	setp.lt.u32 	%p43, %r38, 768;
	@%p43 bra 	$L__BB8_70;
$L__BB8_69:
	shl.b32 	%r141, %r190, 2;
	add.s32 	%r143, %r110, %r141;
	ld.shared.f32 	%f227, [%r143];
	mul.f32 	%f228, %f36, %f227;
	st.shared.f32 	[%r143], %f228;
	ld.shared.f32 	%f229, [%r143+1024];
	mul.f32 	%f230, %f36, %f229;
	st.shared.f32 	[%r143+1024], %f230;
	ld.shared.f32 	%f231, [%r143+2048];
	mul.f32 	%f232, %f36, %f231;
	st.shared.f32 	[%r143+2048], %f232;
	ld.shared.f32 	%f233, [%r143+3072];
	mul.f32 	%f234, %f36, %f233;
	st.shared.f32 	[%r143+3072], %f234;
	add.s32 	%r190, %r190, 1024;
	setp.lt.s32 	%p44, %r190, %r75;
	@%p44 bra 	$L__BB8_69;
$L__BB8_70:
	bar.sync 	0;
	setp.ge.s32 	%p45, %r200, %r76;
	@%p45 bra 	$L__BB8_96;
	setp.lt.s32 	%p46, %r75, 1;
	cvt.s64.s32 	%rd7, %r77;
	mul.lo.s32 	%r47, %r2, %r76;
	@%p46 bra 	$L__BB8_85;
	and.b32  	%r48, %r75, 7;
	and.b32  	%r49, %r75, 2147483640;
	neg.s32 	%r50, %r49;
	cvt.s64.s32 	%rd8, %r47;
	shl.b64 	%rd13, %rd7, 1;
$L__BB8_73:
	setp.lt.u32 	%p54, %r75, 8;
	cvt.u64.u32 	%rd57, %r200;
	add.s64 	%rd9, %rd57, %rd8;
	mov.f32 	%f315, 0f00000000;
	mov.b32 	%r196, 0;
	@%p54 bra 	$L__BB8_76;
	shl.b64 	%rd58, %rd9, 1;
	add.s64 	%rd86, %rd3, %rd58;
	mov.u32 	%r159, smem;
	add.s32 	%r193, %r159, 16;
	mov.f32 	%f315, 0f00000000;
	mov.u32 	%r194, %r50;
$L__BB8_75:
	.pragma "nounroll";
	ld.shared.v4.f32 	{%f250, %f251, %f252, %f253}, [%r193+-16];
	ld.global.u16 	%rs36, [%rd86];
	// begin inline asm
	{ cvt.f32.bf16 %f242, %rs36;}

	// end inline asm
	fma.rn.f32 	%f254, %f250, %f242, %f315;
	add.s64 	%rd60, %rd86, %rd13;
	ld.global.u16 	%rs37, [%rd60];
	// begin inline asm
	{ cvt.f32.bf16 %f243, %rs37;}

	// end inline asm
	fma.rn.f32 	%f255, %f251, %f243, %f254;
	add.s64 	%rd61, %rd60, %rd13;
	ld.global.u16 	%rs38, [%rd61];
	// begin inline asm
	{ cvt.f32.bf16 %f244, %rs38;}

	// end inline asm
	fma.rn.f32 	%f256, %f252, %f244, %f255;
	add.s64 	%rd62, %rd61, %rd13;
	ld.global.u16 	%rs39, [%rd62];
	// begin inline asm
	{ cvt.f32.bf16 %f245, %rs39;}

	// end inline asm
	fma.rn.f32 	%f257, %f253, %f245, %f256;
	ld.shared.v4.f32 	{%f258, %f259, %f260, %f261}, [%r193];
	add.s64 	%rd63, %rd62, %rd13;
	ld.global.u16 	%rs40, [%rd63];
	// begin inline asm
	{ cvt.f32.bf16 %f246, %rs40;}

	// end inline asm
	fma.rn.f32 	%f262, %f258, %f246, %f257;
	add.s64 	%rd64, %rd63, %rd13;
	ld.global.u16 	%rs41, [%rd64];
	// begin inline asm
	{ cvt.f32.bf16 %f247, %rs41;}

	// end inline asm
	fma.rn.f32 	%f263, %f259, %f247, %f262;
	add.s64 	%rd65, %rd64, %rd13;
	ld.global.u16 	%rs42, [%rd65];
	// begin inline asm
	{ cvt.f32.bf16 %f248, %rs42;}

	// end inline asm
	fma.rn.f32 	%f264, %f260, %f248, %f263;
	add.s64 	%rd66, %rd65, %rd13;
	ld.global.u16 	%rs43, [%rd66];
	// begin inline asm
	{ cvt.f32.bf16 %f249, %rs43;}

	// end inline asm
	fma.rn.f32 	%f315, %f261, %f249, %f264;
	add.s32 	%r194, %r194, 8;
	shl.b64 	%rd67, %rd7, 4;
	add.s64 	%rd86, %rd86, %rd67;
	add.s32 	%r193, %r193, 32;
	setp.ne.s32 	%p55, %r194, 0;
	mov.u32 	%r196, %r49;
	@%p55 bra 	$L__BB8_75;
$L__BB8_76:
	setp.eq.s32 	%p56, %r48, 0;
	@%p56 bra 	$L__BB8_84;
	add.s32 	%r160, %r48, -1;
	setp.lt.u32 	%p57, %r160, 3;
	@%p57 bra 	$L__BB8_79;
	shl.b32 	%r161, %r196, 2;
	mov.u32 	%r162, smem;
	add.s32 	%r163, %r162, %r161;
	ld.shared.f32 	%f270, [%r163];
	cvt.u64.u32 	%rd68, %r196;
	mad.lo.s64 	%rd69, %rd68, %rd7, %rd9;
	shl.b64 	%rd70, %rd69, 1;
	add.s64 	%rd71, %rd3, %rd70;
	ld.global.u16 	%rs44, [%rd71];
	// begin inline asm
	{ cvt.f32.bf16 %f266, %rs44;}

	// end inline asm
	fma.rn.f32 	%f271, %f270, %f266, %f315;
	ld.shared.f32 	%f272, [%r163+4];
	add.s64 	%rd72, %rd71, %rd13;
	ld.global.u16 	%rs45, [%rd72];
	// begin inline asm
	{ cvt.f32.bf16 %f267, %rs45;}

	// end inline asm
	fma.rn.f32 	%f273, %f272, %f267, %f271;
	ld.shared.f32 	%f274, [%r163+8];
	add.s64 	%rd73, %rd72, %rd13;
	ld.global.u16 	%rs46, [%rd73];
	// begin inline asm
	{ cvt.f32.bf16 %f268, %rs46;}

	// end inline asm
	fma.rn.f32 	%f275, %f274, %f268, %f273;
	ld.shared.f32 	%f276, [%r163+12];
	add.s64 	%rd74, %rd73, %rd13;
	ld.global.u16 	%rs47, [%rd74];
	// begin inline asm
	{ cvt.f32.bf16 %f269, %rs47;}

	// end inline asm
	fma.rn.f32 	%f315, %f276, %f269, %f275;
	add.s32 	%r196, %r196, 4;
$L__BB8_79:
	and.b32  	%r164, %r75, 3;
	setp.eq.s32 	%p58, %r164, 0;
	@%p58 bra 	$L__BB8_84;
	setp.eq.s32 	%p59, %r164, 1;
	@%p59 bra 	$L__BB8_82;
	shl.b32 	%r165, %r196, 2;
	mov.u32 	%r166, smem;
	add.s32 	%r167, %r166, %r165;
	ld.shared.f32 	%f280, [%r167];
	cvt.u64.u32 	%rd75, %r196;
	mad.lo.s64 	%rd76, %rd75, %rd7, %rd9;
	shl.b64 	%rd77, %rd76, 1;
	add.s64 	%rd78, %rd3, %rd77;
	ld.global.u16 	%rs48, [%rd78];
	// begin inline asm
	{ cvt.f32.bf16 %f278, %rs48;}

	// end inline asm
	fma.rn.f32 	%f281, %f280, %f278, %f315;
	ld.shared.f32 	%f282, [%r167+4];
	add.s64 	%rd79, %rd78, %rd13;
	ld.global.u16 	%rs49, [%rd79];
	// begin inline asm
	{ cvt.f32.bf16 %f279, %rs49;}

	// end inline asm
	fma.rn.f32 	%f315, %f282, %f279, %f281;
	add.s32 	%r196, %r196, 2;
$L__BB8_82:
	and.b32  	%r168, %r75, 1;
	setp.eq.b32 	%p60, %r168, 1;
	not.pred 	%p61, %p60;
	@%p61 bra 	$L__BB8_84;
	shl.b32 	%r169, %r196, 2;
	mov.u32 	%r170, smem;
	add.s32 	%r171, %r170, %r169;
	ld.shared.f32 	%f284, [%r171];
	cvt.u64.u32 	%rd80, %r196;
	mad.lo.s64 	%rd81, %rd80, %rd7, %rd9;
	shl.b64 	%rd82, %rd81, 1;
	add.s64 	%rd83, %rd3, %rd82;
	ld.global.u16 	%rs50, [%rd83];
	// begin inline asm
	{ cvt.f32.bf16 %f283, %rs50;}

	// end inline asm
	fma.rn.f32 	%f315, %f284, %f283, %f315;
$L__BB8_84:
	cvt.u32.u64 	%r172, %rd5;
	// begin inline asm
	{  cvt.rn.bf16.f32 %rs51, %f315;}

	// end inline asm
	add.s32 	%r173, %r200, %r172;
	mul.wide.s32 	%rd84, %r173, 2;
	add.s64 	%rd85, %rd4, %rd84;
	st.global.u16 	[%rd85], %rs51;
	add.s32 	%r200, %r200, 256;
	setp.lt.s32 	%p62, %r200, %r76;
	@%p62 bra 	$L__BB8_73;
	bra.uni 	$L__BB8_96;
$L__BB8_85:
	not.b32 	%r144, %r200;
	add.s32 	%r62, %r76, %r144;
	shr.u32 	%r145, %r62, 8;
	add.s32 	%r63, %r145, 1;
	and.b32  	%r64, %r63, 7;
	setp.lt.u32 	%p47, %r62, 1792;
	@%p47 bra 	$L__BB8_88;
	and.b32  	%r65, %r63, 33554424;
	mov.f32 	%f235, 0f00000000;
	// begin inline asm
	{  cvt.rn.bf16.f32 %rs32, %f235;}

	// end inline asm
	mov.b32 	%r199, 0;
$L__BB8_87:
	.pragma "nounroll";
	cvt.u32.u64 	%r147, %rd5;
	add.s32 	%r148, %r200, %r147;
	mul.wide.s32 	%rd49, %r148, 2;
	add.s64 	%rd50, %rd4, %rd49;
	st.global.u16 	[%rd50], %rs32;
	st.global.u16 	[%rd50+512], %rs32;
	st.global.u16 	[%rd50+1024], %rs32;
	st.global.u16 	[%rd50+1536], %rs32;
	st.global.u16 	[%rd50+2048], %rs32;
	st.global.u16 	[%rd50+2560], %rs32;
	st.global.u16 	[%rd50+3072], %rs32;
	st.global.u16 	[%rd50+3584], %rs32;
	add.s32 	%r200, %r200, 2048;
	add.s32 	%r199, %r199, 8;
	setp.ne.s32 	%p48, %r199, %r65;
	@%p48 bra 	$L__BB8_87;
$L__BB8_88:
	setp.eq.s32 	%p49, %r64, 0;
	@%p49 bra 	$L__BB8_96;
	setp.lt.u32 	%p50, %r64, 4;
	@%p50 bra 	$L__BB8_91;
	cvt.u32.u64 	%r149, %rd5;
	mov.f32 	%f236, 0f00000000;
	// begin inline asm
	{  cvt.rn.bf16.f32 %rs33, %f236;}

	// end inline asm
	add.s32 	%r150, %r200, %r149;
	mul.wide.s32 	%rd51, %r150, 2;
	add.s64 	%rd52, %rd4, %rd51;
	st.global.u16 	[%rd52], %rs33;
	st.global.u16 	[%rd52+512], %rs33;
	st.global.u16 	[%rd52+1024], %rs33;
	st.global.u16 	[%rd52+1536], %rs33;
	add.s32 	%r200, %r200, 1024;
$L__BB8_91:
	and.b32  	%r151, %r63, 3;
	setp.eq.s32 	%p51, %r151, 0;
	@%p51 bra 	$L__BB8_96;
	setp.eq.s32 	%p52, %r151, 1;
	@%p52 bra 	$L__BB8_94;
	cvt.u32.u64 	%r152, %rd5;
	mov.f32 	%f237, 0f00000000;
	// begin inline asm
	{  cvt.rn.bf16.f32 %rs34, %f237;}

	// end inline asm
	add.s32 	%r153, %r200, %r152;
	mul.wide.s32 	%rd53, %r153, 2;
	add.s64 	%rd54, %rd4, %rd53;
	st.global.u16 	[%rd54], %rs34;
	st.global.u16 	[%rd54+512], %rs34;
	add.s32 	%r200, %r200, 512;
$L__BB8_94:
	and.b32  	%r154, %r62, 256;
	setp.ne.s32 	%p53, %r154, 0;
	@%p53 bra 	$L__BB8_96;
	cvt.u32.u64 	%r155, %rd5;
	mov.f32 	%f238, 0f00000000;
	// begin inline asm
	{  cvt.rn.bf16.f32 %rs35, %f238;}

	// end inline asm
	add.s32 	%r156, %r200, %r155;
	mul.wide.s32 	%rd55, %r156, 2;
	add.s64 	%rd56, %rd4, %rd55;
	st.global.u16 	[%rd56], %rs35;
$L__BB8_96:
	ret;

}


// ===== COMPILED SASS (sm_100) =====

	.target	sm_100

	.elftype	@"ET_EXEC"


//--------------------- .note.nv.tkinfo           --------------------------
	.section	.note.nv.tkinfo,"",@"SHT_NOTE"
	.sectionflags	@"SHF_NOTE_NV_TKINFO"
	.tkinfo
        /*0018*/ 	.word	0x00000002
        /*0030*/ 	.string	""
        /*0030*/ 	.string	"ptxas"
        /*0030*/ 	.string	"Cuda compilation tools, release 13.0, V13.0.88"
        /*0030*/ 	.string	"Build cuda_13.0.r13.0/compiler.36424714_0"
        /*0030*/ 	.string	"-arch sm_100 -m 64 "



//--------------------- .note.nv.cuinfo           --------------------------
	.section	.note.nv.cuinfo,"",@"SHT_NOTE"
	.sectionflags	@"SHF_NOTE_NV_CUINFO"
        /*0018*/ 	.short	0x0002
        /*001a*/ 	.short	0x0064
        /*001c*/ 	.short	0x0082
	.zero		2


//--------------------- .nv.info                  --------------------------
	.section	.nv.info,"",@"SHT_CUDA_INFO"
	.align	4


	//----- nvinfo : EIATTR_REGCOUNT
	.align		4
        /*0000*/ 	.byte	0x04, 0x2f
        /*0002*/ 	.short	(.L_2 - .L_1)
	.align		4
.L_1:
        /*0004*/ 	.word	index@(_Z19embed_lookup_kernelP13__nv_bfloat16PKS_ii)
        /*0008*/ 	.word	0x0000000a


	//----- nvinfo : EIATTR_FRAME_SIZE
	.align		4
.L_2:
        /*000c*/ 	.byte	0x04, 0x11
        /*000e*/ 	.short	(.L_4 - .L_3)
	.align		4
.L_3:
        /*0010*/ 	.word	index@(_Z19embed_lookup_kernelP13__nv_bfloat16PKS_ii)
        /*0014*/ 	.word	0x00000000


	//----- nvinfo : EIATTR_REGCOUNT
	.align		4
.L_4:
        /*0018*/ 	.byte	0x04, 0x2f
        /*001a*/ 	.short	(.L_6 - .L_5)
	.align		4
.L_5:
        /*001c*/ 	.word	index@(_Z14rmsnorm_kernelP13__nv_bfloat16PKS_S2_if)
        /*0020*/ 	.word	0x0000001a


	//----- nvinfo : EIATTR_FRAME_SIZE
	.align		4
.L_6:
        /*0024*/ 	.byte	0x04, 0x11
        /*0026*/ 	.short	(.L_8 - .L_7)
	.align		4
.L_7:
        /*0028*/ 	.word	index@($__internal_5_$__cuda_sm3x_div_rn_noftz_f32_slowpath)
        /*002c*/ 	.word	0x00000000


	//----- nvinfo : EIATTR_FRAME_SIZE
	.align		4
.L_8:
        /*0030*/ 	.byte	0x04, 0x11
        /*0032*/ 	.short	(.L_10 - .L_9)
	.align		4
.L_9:
        /*0034*/ 	.word	index@(_Z14rmsnorm_kernelP13__nv_bfloat16PKS_S2_if)
        /*0038*/ 	.word	0x00000000


	//----- nvinfo : EIATTR_REGCOUNT
	.align		4
.L_10:
        /*003c*/ 	.byte	0x04, 0x2f
        /*003e*/ 	.short	(.L_12 - .L_11)
	.align		4
.L_11:
        /*0040*/ 	.word	index@(_Z19head_rmsnorm_kernelP13__nv_bfloat16PKS_S2_iif)
        /*0044*/ 	.word	0x00000018


	//----- nvinfo : EIATTR_FRAME_SIZE
	.align		4
.L_12:
        /*0048*/ 	.byte	0x04, 0x11
        /*004a*/ 	.short	(.L_14 - .L_13)
	.align		4
.L_13:
        /*004c*/ 	.word	index@($__internal_4_$__cuda_sm3x_div_rn_noftz_f32_slowpath)
        /*0050*/ 	.word	0x00000000


	//----- nvinfo : EIATTR_FRAME_SIZE
	.align		4
.L_14:
        /*0054*/ 	.byte	0x04, 0x11
        /*0056*/ 	.short	(.L_16 - .L_15)
	.align		4
.L_15:
        /*0058*/ 	.word	index@(_Z19head_rmsnorm_kernelP13__nv_bfloat16PKS_S2_iif)
        /*005c*/ 	.word	0x00000000


	//----- nvinfo : EIATTR_REGCOUNT
	.align		4
.L_16:
        /*0060*/ 	.byte	0x04, 0x2f
        /*0062*/ 	.short	(.L_18 - .L_17)
	.align		4
.L_17:
        /*0064*/ 	.word	index@(_Z11rope_kernelP13__nv_bfloat16S0_iiiif)
        /*0068*/ 	.word	0x00000014


	//----- nvinfo : EIATTR_FRAME_SIZE
	.align		4
.L_18:
        /*006c*/ 	.byte	0x04, 0x11
        /*006e*/ 	.short	(.L_20 - .L_19)
	.align		4
.L_19:
        /*0070*/ 	.word	index@($__internal_3_$__cuda_sm3x_div_rn_noftz_f32_slowpath)
        /*0074*/ 	.word	0x00000020


	//----- nvinfo : EIATTR_FRAME_SIZE
	.align		4
.L_20:
        /*0078*/ 	.byte	0x04, 0x11
        /*007a*/ 	.short	(.L_22 - .L_21)
	.align		4
.L_21:
        /*007c*/ 	.word	index@($__internal_2_$__cuda_sm20_rcp_rn_f32_slowpath)
        /*0080*/ 	.word	0x00000020


	//----- nvinfo : EIATTR_FRAME_SIZE
	.align		4
.L_22:
        /*0084*/ 	.byte	0x04, 0x11
        /*0086*/ 	.short	(.L_24 - .L_23)
	.align		4
.L_23:
        /*0088*/ 	.word	index@(_Z11rope_kernelP13__nv_bfloat16S0_iiiif)
        /*008c*/ 	.word	0x00000020


	//----- nvinfo : EIATTR_REGCOUNT
	.align		4
.L_24:
        /*0090*/ 	.byte	0x04, 0x2f
        /*0092*/ 	.short	(.L_26 - .L_25)
	.align		4
.L_25:
        /*0094*/ 	.word	index@(_Z15silu_mul_kernelP13__nv_bfloat16PKS_S2_i)
        /*0098*/ 	.word	0x00000010


	//----- nvinfo : EIATTR_FRAME_SIZE
	.align		4
.L_26:
        /*009c*/ 	.byte	0x04, 0x11
        /*009e*/ 	.short	(.L_28 - .L_27)
	.align		4
.L_27:
        /*00a0*/ 	.word	index@($__internal_1_$__cuda_sm3x_div_rn_noftz_f32_slowpath)
        /*00a4*/ 	.word	0x00000000


	//----- nvinfo : EIATTR_FRAME_SIZE
	.align		4
.L_28:
        /*00a8*/ 	.byte	0x04, 0x11
        /*00aa*/ 	.short	(.L_30 - .L_29)
	.align		4
.L_29:
        /*00ac*/ 	.word	index@(_Z15silu_mul_kernelP13__nv_bfloat16PKS_S2_i)
        /*00b0*/ 	.word	0x00000000


	//----- nvinfo : EIATTR_REGCOUNT
	.align		4
.L_30:
        /*00b4*/ 	.byte	0x04, 0x2f
        /*00b6*/ 	.short	(.L_32 - .L_31)
	.align		4
.L_31:
        /*00b8*/ 	.word	index@(_Z10add_kernelP13__nv_bfloat16PKS_S2_i)
        /*00bc*/ 	.word	0x0000000e


	//----- nvinfo : EIATTR_FRAME_SIZE
	.align		4
.L_32:
        /*00c0*/ 	.byte	0x04, 0x11
        /*00c2*/ 	.short	(.L_34 - .L_33)
	.align		4
.L_33:
        /*00c4*/ 	.word	index@(_Z10add_kernelP13__nv_bfloat16PKS_S2_i)
        /*00c8*/ 	.word	0x00000000


	//----- nvinfo : EIATTR_REGCOUNT
	.align		4
.L_34:
        /*00cc*/ 	.byte	0x04, 0x2f
        /*00ce*/ 	.short	(.L_36 - .L_35)
	.align		4
.L_35:
        /*00d0*/ 	.word	index@(_Z11copy_kernelP13__nv_bfloat16PKS_i)
        /*00d4*/ 	.word	0x0000000a


	//----- nvinfo : EIATTR_FRAME_SIZE
	.align		4
.L_36:
        /*00d8*/ 	.byte	0x04, 0x11
        /*00da*/ 	.short	(.L_38 - .L_37)
	.align		4
.L_37:
        /*00dc*/ 	.word	index@(_Z11copy_kernelP13__nv_bfloat16PKS_i)
        /*00e0*/ 	.word	0x00000000


	//----- nvinfo : EIATTR_REGCOUNT
	.align		4
.L_38:
        /*00e4*/ 	.byte	0x04, 0x2f
        /*00e6*/ 	.short	(.L_40 - .L_39)
	.align		4
.L_39:
        /*00e8*/ 	.word	index@(_Z15kv_store_kernelP13__nv_bfloat16PKS_ii)
        /*00ec*/ 	.word	0x0000000a


	//----- nvinfo : EIATTR_FRAME_SIZE
	.align		4
.L_40:
        /*00f0*/ 	.byte	0x04, 0x11
        /*00f2*/ 	.short	(.L_42 - .L_41)
	.align		4
.L_41:
        /*00f4*/ 	.word	index@(_Z15kv_store_kernelP13__nv_bfloat16PKS_ii)
        /*00f8*/ 	.word	0x00000000


	//----- nvinfo : EIATTR_REGCOUNT
	.align		4
.L_42:
        /*00fc*/ 	.byte	0x04, 0x2f
        /*00fe*/ 	.short	(.L_44 - .L_43)
	.align		4
.L_43:
        /*0100*/ 	.word	index@(_Z23decode_attention_kernelP13__nv_bfloat16PKS_S2_S2_iiiiif)
        /*0104*/ 	.word	0x00000020


	//----- nvinfo : EIATTR_FRAME_SIZE
	.align		4
.L_44:
        /*0108*/ 	.byte	0x04, 0x11
        /*010a*/ 	.short	(.L_46 - .L_45)
	.align		4
.L_45:
        /*010c*/ 	.word	index@($__internal_0_$__cuda_sm20_rcp_rn_f32_slowpath)
        /*0110*/ 	.word	0x00000000


	//----- nvinfo : EIATTR_FRAME_SIZE
	.align		4
.L_46:
        /*0114*/ 	.byte	0x04, 0x11
        /*0116*/ 	.short	(.L_48 - .L_47)
	.align		4
.L_47:
        /*0118*/ 	.word	index@(_Z23decode_attention_kernelP13__nv_bfloat16PKS_S2_S2_iiiiif)
        /*011c*/ 	.word	0x00000000


	//----- nvinfo : EIATTR_MIN_STACK_SIZE
	.align		4
.L_48:
        /*0120*/ 	.byte	0x04, 0x12
        /*0122*/ 	.short	(.L_50 - .L_49)
	.align		4
.L_49:
        /*0124*/ 	.word	index@(_Z23decode_attention_kernelP13__nv_bfloat16PKS_S2_S2_iiiiif)
        /*0128*/ 	.word	0x00000000


	//----- nvinfo : EIATTR_MIN_STACK_SIZE
	.align		4
.L_50:
        /*012c*/ 	.byte	0x04, 0x12
        /*012e*/ 	.short	(.L_52 - .L_51)
	.align		4
.L_51:
        /*0130*/ 	.word	index@(_Z15kv_store_kernelP13__nv_bfloat16PKS_ii)
        /*0134*/ 	.word	0x00000000


	//----- nvinfo : EIATTR_MIN_STACK_SIZE
	.align		4
.L_52:
        /*0138*/ 	.byte	0x04, 0x12
        /*013a*/ 	.short	(.L_54 - .L_53)
	.align		4
.L_53:
        /*013c*/ 	.word	index@(_Z11copy_kernelP13__nv_bfloat16PKS_i)
        /*0140*/ 	.word	0x00000000


	//----- nvinfo : EIATTR_MIN_STACK_SIZE
	.align		4
.L_54:
        /*0144*/ 	.byte	0x04, 0x12
        /*0146*/ 	.short	(.L_56 - .L_55)
	.align		4
.L_55:
        /*0148*/ 	.word	index@(_Z10add_kernelP13__nv_bfloat16PKS_S2_i)
        /*014c*/ 	.word	0x00000000


	//----- nvinfo : EIATTR_MIN_STACK_SIZE
	.align		4
.L_56:
        /*0150*/ 	.byte	0x04, 0x12
        /*0152*/ 	.short	(.L_58 - .L_57)
	.align		4
.L_57:
        /*0154*/ 	.word	index@(_Z15silu_mul_kernelP13__nv_bfloat16PKS_S2_i)
        /*0158*/ 	.word	0x00000000


	//----- nvinfo : EIATTR_MIN_STACK_SIZE
	.align		4
.L_58:
        /*015c*/ 	.byte	0x04, 0x12
        /*015e*/ 	.short	(.L_60 - .L_59)
	.align		4
.L_59:
        /*0160*/ 	.word	index@(_Z11rope_kernelP13__nv_bfloat16S0_iiiif)
        /*0164*/ 	.word	0x00000020


	//----- nvinfo : EIATTR_MIN_STACK_SIZE
	.align		4
.L_60:
        /*0168*/ 	.byte	0x04, 0x12
        /*016a*/ 	.short	(.L_62 - .L_61)
	.align		4
.L_61:
        /*016c*/ 	.word	index@(_Z19head_rmsnorm_kernelP13__nv_bfloat16PKS_S2_iif)
        /*0170*/ 	.word	0x00000000


	//----- nvinfo : EIATTR_MIN_STACK_SIZE
	.align		4
.L_62:
        /*0174*/ 	.byte	0x04, 0x12
        /*0176*/ 	.short	(.L_64 - .L_63)
	.align		4
.L_63:
        /*0178*/ 	.word	index@(_Z14rmsnorm_kernelP13__nv_bfloat16PKS_S2_if)
        /*017c*/ 	.word	0x00000000


	//----- nvinfo : EIATTR_MIN_STACK_SIZE
	.align		4
.L_64:
        /*0180*/ 	.byte	0x04, 0x12
        /*0182*/ 	.short	(.L_66 - .L_65)
	.align		4
.L_65:
        /*0184*/ 	.word	index@(_Z19embed_lookup_kernelP13__nv_bfloat16PKS_ii)
        /*0188*/ 	.word	0x00000000
.L_66:


//--------------------- .nv.compat                --------------------------
	.section	.nv.compat,"",@"SHT_CUDA_COMPAT_INFO"
	.align	4
        /*0000*/ 	.byte	0x02, 0x09, 0x00, 0x00, 0x02, 0x02, 0x01, 0x00, 0x02, 0x05, 0x05, 0x00, 0x03, 0x07, 0x01, 0x01
        /*0010*/ 	.byte	0x02, 0x03, 0x00, 0x00, 0x02, 0x06, 0x01, 0x00, 0x04, 0x0b, 0x08, 0x00, 0x01, 0x00, 0x00, 0x00
        /*0020*/ 	.byte	0x00, 0x00, 0x00, 0x00


//--------------------- .nv.info._Z23decode_attention_kernelP13__nv_bfloat16PKS_S2_S2_iiiiif --------------------------
	.section	.nv.info._Z23decode_attention_kernelP13__nv_bfloat16PKS_S2_S2_iiiiif,"",@"SHT_CUDA_INFO"
	.sectionflags	@""
	.align	4


	//----- nvinfo : EIATTR_CUDA_API_VERSION
	.align		4
        /*0000*/ 	.byte	0x04, 0x37
        /*0002*/ 	.short	(.L_68 - .L_67)
.L_67:
        /*0004*/ 	.word	0x00000082


	//----- nvinfo : EIATTR_KPARAM_INFO
	.align		4
.L_68:
        /*0008*/ 	.byte	0x04, 0x17
        /*000a*/ 	.short	(.L_70 - .L_69)
.L_69:
        /*000c*/ 	.word	0x00000000
        /*0010*/ 	.short	0x0009
        /*0012*/ 	.short	0x0034
        /*0014*/ 	.byte	0x00, 0xf0, 0x11, 0x00


	//----- nvinfo : EIATTR_KPARAM_INFO
	.align		4
.L_70:
        /*0018*/ 	.byte	0x04, 0x17
        /*001a*/ 	.short	(.L_72 - .L_71)
.L_71:
        /*001c*/ 	.word	0x00000000
        /*0020*/ 	.short	0x0008
        /*0022*/ 	.short	0x0030
        /*0024*/ 	.byte	0x00, 0xf0, 0x11, 0x00


	//----- nvinfo : EIATTR_KPARAM_INFO
	.align		4
.L_72:
        /*0028*/ 	.byte	0x04, 0x17
        /*002a*/ 	.short	(.L_74 - .L_73)
.L_73:
        /*002c*/ 	.word	0x00000000
        /*0030*/ 	.short	0x0007
        /*0032*/ 	.short	0x002c
        /*0034*/ 	.byte	0x00, 0xf0, 0x11, 0x00


	//----- nvinfo : EIATTR_KPARAM_INFO
	.align		4
.L_74:
        /*0038*/ 	.byte	0x04, 0x17
        /*003a*/ 	.short	(.L_76 - .L_75)
.L_75:
        /*003c*/ 	.word	0x00000000
        /*0040*/ 	.short	0x0006
        /*0042*/ 	.short	0x0028
        /*0044*/ 	.byte	0x00, 0xf0, 0x11, 0x00


	//----- nvinfo : EIATTR_KPARAM_INFO
	.align		4
.L_76:
        /*0048*/ 	.byte	0x04, 0x17
        /*004a*/ 	.short	(.L_78 - .L_77)
.L_77:
        /*004c*/ 	.word	0x00000000
        /*0050*/ 	.short	0x0005
        /*0052*/ 	.short	0x0024
        /*0054*/ 	.byte	0x00, 0xf0, 0x11, 0x00


	//----- nvinfo : EIATTR_KPARAM_INFO
	.align		4
.L_78:
        /*0058*/ 	.byte	0x04, 0x17
        /*005a*/ 	.short	(.L_80 - .L_79)
.L_79:
        /*005c*/ 	.word	0x00000000
        /*0060*/ 	.short	0x0004
        /*0062*/ 	.short	0x0020
        /*0064*/ 	.byte	0x00, 0xf0, 0x11, 0x00


	//----- nvinfo : EIATTR_KPARAM_INFO
	.align		4
.L_80:
        /*0068*/ 	.byte	0x04, 0x17
        /*006a*/ 	.short	(.L_82 - .L_81)
.L_81:
        /*006c*/ 	.word	0x00000000
        /*0070*/ 	.short	0x0003
        /*0072*/ 	.short	0x0018
        /*0074*/ 	.byte	0x00, 0xf5, 0x21, 0x00


	//----- nvinfo : EIATTR_KPARAM_INFO
	.align		4
.L_82:
        /*0078*/ 	.byte	0x04, 0x17
        /*007a*/ 	.short	(.L_84 - .L_83)
.L_83:
        /*007c*/ 	.word	0x00000000
        /*0080*/ 	.short	0x0002
        /*0082*/ 	.short	0x0010
        /*0084*/ 	.byte	0x00, 0xf5, 0x21, 0x00


	//----- nvinfo : EIATTR_KPARAM_INFO
	.align		4
.L_84:
        /*0088*/ 	.byte	0x04, 0x17
        /*008a*/ 	.short	(.L_86 - .L_85)
.L_85:
        /*008c*/ 	.word	0x00000000
        /*0090*/ 	.short	0x0001
        /*0092*/ 	.short	0x0008
        /*0094*/ 	.byte	0x00, 0xf5, 0x21, 0x00


	//----- nvinfo : EIATTR_KPARAM_INFO
	.align		4
.L_86:
        /*0098*/ 	.byte	0x04, 0x17
        /*009a*/ 	.short	(.L_88 - .L_87)
.L_87:
        /*009c*/ 	.word	0x00000000
        /*00a0*/ 	.short	0x0000
        /*00a2*/ 	.short	0x0000
        /*00a4*/ 	.byte	0x00, 0xf5, 0x21, 0x00


	//----- nvinfo : EIATTR_SPARSE_MMA_MASK
	.align		4
.L_88:
        /*00a8*/ 	.byte	0x03, 0x50
        /*00aa*/ 	.short	0x0000


	//----- nvinfo : EIATTR_MAXREG_COUNT
	.align		4
        /*00ac*/ 	.byte	0x03, 0x1b
        /*00ae*/ 	.short	0x00ff


	//----- nvinfo : EIATTR_NUM_BARRIERS
	.align		4
        /*00b0*/ 	.byte	0x02, 0x4c
        /*00b2*/ 	.byte	0x01
	.zero		1


	//----- nvinfo : EIATTR_MERCURY_ISA_VERSION
	.align		4
        /*00b4*/ 	.byte	0x03, 0x5f
        /*00b6*/ 	.short	0x0101


	//----- nvinfo : EIATTR_VRC_CTA_INIT_COUNT
	.align		4
        /*00b8*/ 	.byte	0x02, 0x4a
	.zero		1
	.zero		1


	//----- nvinfo : EIATTR_EXIT_INSTR_OFFSETS
	.align		4
        /*00bc*/ 	.byte	0x04, 0x1c
        /*00be*/ 	.short	(.L_90 - .L_89)


	//   ....[0]....
.L_89:
        /*00c0*/ 	.word	0x00002190


	//   ....[1]....
        /*00c4*/ 	.word	0x00002c10


	//   ....[2]....
        /*00c8*/ 	.word	0x00002dc0


	//   ....[3]....
        /*00cc*/ 	.word	0x00002e60


	//   ....[4]....
        /*00d0*/ 	.word	0x00002ef0


	//   ....[5]....
        /*00d4*/ 	.word	0x00002f50


	//----- nvinfo : EIATTR_CRS_STACK_SIZE
	.align		4
.L_90:
        /*00d8*/ 	.byte	0x04, 0x1e
        /*00da*/ 	.short	(.L_92 - .L_91)
.L_91:
        /*00dc*/ 	.word	0x00000000


	//----- nvinfo : EIATTR_CBANK_PARAM_SIZE
	.align		4
.L_92:
        /*00e0*/ 	.byte	0x03, 0x19
        /*00e2*/ 	.short	0x0038


	//----- nvinfo : EIATTR_PARAM_CBANK
	.align		4
        /*00e4*/ 	.byte	0x04, 0x0a
        /*00e6*/ 	.short	(.L_94 - .L_93)
	.align		4
.L_93:
        /*00e8*/ 	.word	index@(.nv.constant0._Z23decode_attention_kernelP13__nv_bfloat16PKS_S2_S2_iiiiif)
        /*00ec*/ 	.short	0x0380
        /*00ee*/ 	.short	0x0038


	//----- nvinfo : EIATTR_SW_WAR
	.align		4
.L_94:
        /*00f0*/ 	.byte	0x04, 0x36
        /*00f2*/ 	.short	(.L_96 - .L_95)
.L_95:
        /*00f4*/ 	.word	0x00000008
.L_96:


//--------------------- .nv.info._Z15kv_store_kernelP13__nv_bfloat16PKS_ii --------------------------
	.section	.nv.info._Z15kv_store_kernelP13__nv_bfloat16PKS_ii,"",@"SHT_CUDA_INFO"
	.sectionflags	@""
	.align	4


	//----- nvinfo : EIATTR_CUDA_API_VERSION
	.align		4
        /*0000*/ 	.byte	0x04, 0x37
        /*0002*/ 	.short	(.L_98 - .L_97)
.L_97:
        /*0004*/ 	.word	0x00000082


	//----- nvinfo : EIATTR_KPARAM_INFO
	.align		4
.L_98:
        /*0008*/ 	.byte	0x04, 0x17
        /*000a*/ 	.short	(.L_100 - .L_99)
.L_99:
        /*000c*/ 	.word	0x00000000
        /*0010*/ 	.short	0x0003
        /*0012*/ 	.short	0x0014
        /*0014*/ 	.byte	0x00, 0xf0, 0x11, 0x00


	//----- nvinfo : EIATTR_KPARAM_INFO
	.align		4
.L_100:
        /*0018*/ 	.byte	0x04, 0x17
        /*001a*/ 	.short	(.L_102 - .L_101)
.L_101:
        /*001c*/ 	.word	0x00000000
        /*0020*/ 	.short	0x0002
        /*0022*/ 	.short	0x0010
        /*0024*/ 	.byte	0x00, 0xf0, 0x11, 0x00


	//----- nvinfo : EIATTR_KPARAM_INFO
	.align		4
.L_102:
        /*0028*/ 	.byte	0x04, 0x17
        /*002a*/ 	.short	(.L_104 - .L_103)
.L_103:
        /*002c*/ 	.word	0x00000000
        /*0030*/ 	.short	0x0001
        /*0032*/ 	.short	0x0008
        /*0034*/ 	.byte	0x00, 0xf5, 0x21, 0x00


	//----- nvinfo : EIATTR_KPARAM_INFO
	.align		4
.L_104:
        /*0038*/ 	.byte	0x04, 0x17
        /*003a*/ 	.short	(.L_106 - .L_105)
.L_105:
        /*003c*/ 	.word	0x00000000
        /*0040*/ 	.short	0x0000
        /*0042*/ 	.short	0x0000
        /*0044*/ 	.byte	0x00, 0xf5, 0x21, 0x00


	//----- nvinfo : EIATTR_SPARSE_MMA_MASK
	.align		4
.L_106:
        /*0048*/ 	.byte	0x03, 0x50
        /*004a*/ 	.short	0x0000


	//----- nvinfo : EIATTR_MAXREG_COUNT
	.align		4
        /*004c*/ 	.byte	0x03, 0x1b
        /*004e*/ 	.short	0x00ff


	//----- nvinfo : EIATTR_MERCURY_ISA_VERSION
	.align		4
        /*0050*/ 	.byte	0x03, 0x5f
        /*0052*/ 	.short	0x0101


	//----- nvinfo : EIATTR_VRC_CTA_INIT_COUNT
	.align		4
        /*0054*/ 	.byte	0x02, 0x4a
	.zero		1
	.zero		1


	//----- nvinfo : EIATTR_EXIT_INSTR_OFFSETS
	.align		4
        /*0058*/ 	.byte	0x04, 0x1c
        /*005a*/ 	.short	(.L_108 - .L_107)


	//   ....[0]....
.L_107:
        /*005c*/ 	.word	0x00000070


	//   ....[1]....
        /*0060*/ 	.word	0x00000110


	//----- nvinfo : EIATTR_CBANK_PARAM_SIZE
	.align		4
.L_108:
        /*0064*/ 	.byte	0x03, 0x19
        /*0066*/ 	.short	0x0018


	//----- nvinfo : EIATTR_PARAM_CBANK
	.align		4
        /*0068*/ 	.byte	0x04, 0x0a
        /*006a*/ 	.short	(.L_110 - .L_109)
	.align		4
.L_109:
        /*006c*/ 	.word	index@(.nv.constant0._Z15kv_store_kernelP13__nv_bfloat16PKS_ii)
        /*0070*/ 	.short	0x0380
        /*0072*/ 	.short	0x0018


	//----- nvinfo : EIATTR_SW_WAR
	.align		4
.L_110:
        /*0074*/ 	.byte	0x04, 0x36
        /*0076*/ 	.short	(.L_112 - .L_111)
.L_111:
        /*0078*/ 	.word	0x00000008
.L_112:


//--------------------- .nv.info._Z11copy_kernelP13__nv_bfloat16PKS_i --------------------------
	.section	.nv.info._Z11copy_kernelP13__nv_bfloat16PKS_i,"",@"SHT_CUDA_INFO"
	.sectionflags	@""
	.align	4


	//----- nvinfo : EIATTR_CUDA_API_VERSION
	.align		4
        /*0000*/ 	.byte	0x04, 0x37
        /*0002*/ 	.short	(.L_114 - .L_113)
.L_113:
        /*0004*/ 	.word	0x00000082


	//----- nvinfo : EIATTR_KPARAM_INFO
	.align		4
.L_114:
        /*0008*/ 	.byte	0x04, 0x17
        /*000a*/ 	.short	(.L_116 - .L_115)
.L_115:
        /*000c*/ 	.word	0x00000000
        /*0010*/ 	.short	0x0002
        /*0012*/ 	.short	0x0010
        /*0014*/ 	.byte	0x00, 0xf0, 0x11, 0x00


	//----- nvinfo : EIATTR_KPARAM_INFO
	.align		4
.L_116:
        /*0018*/ 	.byte	0x04, 0x17
        /*001a*/ 	.short	(.L_118 - .L_117)
.L_117:
        /*001c*/ 	.word	0x00000000
        /*0020*/ 	.short	0x0001
        /*0022*/ 	.short	0x0008
        /*0024*/ 	.byte	0x00, 0xf5, 0x21, 0x00


	//----- nvinfo : EIATTR_KPARAM_INFO
	.align		4
.L_118:
        /*0028*/ 	.byte	0x04, 0x17
        /*002a*/ 	.short	(.L_120 - .L_119)
.L_119:
        /*002c*/ 	.word	0x00000000
        /*0030*/ 	.short	0x0000
        /*0032*/ 	.short	0x0000
        /*0034*/ 	.byte	0x00, 0xf5, 0x21, 0x00


	//----- nvinfo : EIATTR_SPARSE_MMA_MASK
	.align		4
.L_120:
        /*0038*/ 	.byte	0x03, 0x50
        /*003a*/ 	.short	0x0000


	//----- nvinfo : EIATTR_MAXREG_COUNT
	.align		4
        /*003c*/ 	.byte	0x03, 0x1b
        /*003e*/ 	.short	0x00ff


	//----- nvinfo : EIATTR_MERCURY_ISA_VERSION
	.align		4
        /*0040*/ 	.byte	0x03, 0x5f
        /*0042*/ 	.short	0x0101


	//----- nvinfo : EIATTR_VRC_CTA_INIT_COUNT
	.align		4
        /*0044*/ 	.byte	0x02, 0x4a
	.zero		1
	.zero		1


	//----- nvinfo : EIATTR_EXIT_INSTR_OFFSETS
	.align		4
        /*0048*/ 	.byte	0x04, 0x1c
        /*004a*/ 	.short	(.L_122 - .L_121)


	//   ....[0]....
.L_121:
        /*004c*/ 	.word	0x00000070


	//   ....[1]....
        /*0050*/ 	.word	0x000000f0


	//----- nvinfo : EIATTR_CBANK_PARAM_SIZE
	.align		4
.L_122:
        /*0054*/ 	.byte	0x03, 0x19
        /*0056*/ 	.short	0x0014


	//----- nvinfo : EIATTR_PARAM_CBANK
	.align		4
        /*0058*/ 	.byte	0x04, 0x0a
        /*005a*/ 	.short	(.L_124 - .L_123)
	.align		4
.L_123:
        /*005c*/ 	.word	index@(.nv.constant0._Z11copy_kernelP13__nv_bfloat16PKS_i)
        /*0060*/ 	.short	0x0380
        /*0062*/ 	.short	0x0014


	//----- nvinfo : EIATTR_SW_WAR
	.align		4
.L_124:
        /*0064*/ 	.byte	0x04, 0x36
        /*0066*/ 	.short	(.L_126 - .L_125)
.L_125:
        /*0068*/ 	.word	0x00000008
.L_126:


//--------------------- .nv.info._Z10add_kernelP13__nv_bfloat16PKS_S2_i --------------------------
	.section	.nv.info._Z10add_kernelP13__nv_bfloat16PKS_S2_i,"",@"SHT_CUDA_INFO"
	.sectionflags	@""
	.align	4


	//----- nvinfo : EIATTR_CUDA_API_VERSION
	.align		4
        /*0000*/ 	.byte	0x04, 0x37
        /*0002*/ 	.short	(.L_128 - .L_127)
.L_127:
        /*0004*/ 	.word	0x00000082


	//----- nvinfo : EIATTR_KPARAM_INFO
	.align		4
.L_128:
        /*0008*/ 	.byte	0x04, 0x17
        /*000a*/ 	.short	(.L_130 - .L_129)
.L_129:
        /*000c*/ 	.word	0x00000000
        /*0010*/ 	.short	0x0003
        /*0012*/ 	.short	0x0018
        /*0014*/ 	.byte	0x00, 0xf0, 0x11, 0x00


	//----- nvinfo : EIATTR_KPARAM_INFO
	.align		4
.L_130:
        /*0018*/ 	.byte	0x04, 0x17
        /*001a*/ 	.short	(.L_132 - .L_131)
.L_131:
        /*001c*/ 	.word	0x00000000
        /*0020*/ 	.short	0x0002
        /*0022*/ 	.short	0x0010
        /*0024*/ 	.byte	0x00, 0xf5, 0x21, 0x00


	//----- nvinfo : EIATTR_KPARAM_INFO
	.align		4
.L_132:
        /*0028*/ 	.byte	0x04, 0x17
        /*002a*/ 	.short	(.L_134 - .L_133)
.L_133:
        /*002c*/ 	.word	0x00000000
        /*0030*/ 	.short	0x0001
        /*0032*/ 	.short	0x0008
        /*0034*/ 	.byte	0x00, 0xf5, 0x21, 0x00


	//----- nvinfo : EIATTR_KPARAM_INFO
	.align		4
.L_134:
        /*0038*/ 	.byte	0x04, 0x17
        /*003a*/ 	.short	(.L_136 - .L_135)
.L_135:
        /*003c*/ 	.word	0x00000000
        /*0040*/ 	.short	0x0000
        /*0042*/ 	.short	0x0000
        /*0044*/ 	.byte	0x00, 0xf5, 0x21, 0x00


	//----- nvinfo : EIATTR_SPARSE_MMA_MASK
	.align		4
.L_136:
        /*0048*/ 	.byte	0x03, 0x50
        /*004a*/ 	.short	0x0000


	//----- nvinfo : EIATTR_MAXREG_COUNT
	.align		4
        /*004c*/ 	.byte	0x03, 0x1b
        /*004e*/ 	.short	0x00ff


	//----- nvinfo : EIATTR_MERCURY_ISA_VERSION
	.align		4
        /*0050*/ 	.byte	0x03, 0x5f
        /*0052*/ 	.short	0x0101


	//----- nvinfo : EIATTR_VRC_CTA_INIT_COUNT
	.align		4
        /*0054*/ 	.byte	0x02, 0x4a
	.zero		1
	.zero		1


	//----- nvinfo : EIATTR_EXIT_INSTR_OFFSETS
	.align		4
        /*0058*/ 	.byte	0x04, 0x1c
        /*005a*/ 	.short	(.L_138 - .L_137)


	//   ....[0]....
.L_137:
        /*005c*/ 	.word	0x00000070


	//   ....[1]....
        /*0060*/ 	.word	0x00000160


	//----- nvinfo : EIATTR_CBANK_PARAM_SIZE
	.align		4
.L_138:
        /*0064*/ 	.byte	0x03, 0x19
        /*0066*/ 	.short	0x001c


	//----- nvinfo : EIATTR_PARAM_CBANK
	.align		4
        /*0068*/ 	.byte	0x04, 0x0a
        /*006a*/ 	.short	(.L_140 - .L_139)
	.align		4
.L_139:
        /*006c*/ 	.word	index@(.nv.constant0._Z10add_kernelP13__nv_bfloat16PKS_S2_i)
        /*0070*/ 	.short	0x0380
        /*0072*/ 	.short	0x001c


	//----- nvinfo : EIATTR_SW_WAR
	.align		4
.L_140:
        /*0074*/ 	.byte	0x04, 0x36
        /*0076*/ 	.short	(.L_142 - .L_141)
.L_141:
        /*0078*/ 	.word	0x00000008
.L_142:


//--------------------- .nv.info._Z15silu_mul_kernelP13__nv_bfloat16PKS_S2_i --------------------------
	.section	.nv.info._Z15silu_mul_kernelP13__nv_bfloat16PKS_S2_i,"",@"SHT_CUDA_INFO"
	.sectionflags	@""
	.align	4


	//----- nvinfo : EIATTR_CUDA_API_VERSION
	.align		4
        /*0000*/ 	.byte	0x04, 0x37
        /*0002*/ 	.short	(.L_144 - .L_143)
.L_143:
        /*0004*/ 	.word	0x00000082


	//----- nvinfo : EIATTR_KPARAM_INFO
	.align		4
.L_144:
        /*0008*/ 	.byte	0x04, 0x17
        /*000a*/ 	.short	(.L_146 - .L_145)
.L_145:
        /*000c*/ 	.word	0x00000000
        /*0010*/ 	.short	0x0003
        /*0012*/ 	.short	0x0018
        /*0014*/ 	.byte	0x00, 0xf0, 0x11, 0x00


	//----- nvinfo : EIATTR_KPARAM_INFO
	.align		4
.L_146:
        /*0018*/ 	.byte	0x04, 0x17
        /*001a*/ 	.short	(.L_148 - .L_147)
.L_147:
        /*001c*/ 	.word	0x00000000
        /*0020*/ 	.short	0x0002
        /*0022*/ 	.short	0x0010
        /*0024*/ 	.byte	0x00, 0xf5, 0x21, 0x00


	//----- nvinfo : EIATTR_KPARAM_INFO
	.align		4
.L_148:
        /*0028*/ 	.byte	0x04, 0x17
        /*002a*/ 	.short	(.L_150 - .L_149)
.L_149:
        /*002c*/ 	.word	0x00000000
        /*0030*/ 	.short	0x0001
        /*0032*/ 	.short	0x0008
        /*0034*/ 	.byte	0x00, 0xf5, 0x21, 0x00


	//----- nvinfo : EIATTR_KPARAM_INFO
	.align		4
.L_150:
        /*0038*/ 	.byte	0x04, 0x17
        /*003a*/ 	.short	(.L_152 - .L_151)
.L_151:
        /*003c*/ 	.word	0x00000000
        /*0040*/ 	.short	0x0000
        /*0042*/ 	.short	0x0000
        /*0044*/ 	.byte	0x00, 0xf5, 0x21, 0x00


	//----- nvinfo : EIATTR_SPARSE_MMA_MASK
	.align		4
.L_152:
        /*0048*/ 	.byte	0x03, 0x50
        /*004a*/ 	.short	0x0000


	//----- nvinfo : EIATTR_MAXREG_COUNT
	.align		4
        /*004c*/ 	.byte	0x03, 0x1b
        /*004e*/ 	.short	0x00ff


	//----- nvinfo : EIATTR_MERCURY_ISA_VERSION
	.align		4
        /*0050*/ 	.byte	0x03, 0x5f
        /*0052*/ 	.short	0x0101


	//----- nvinfo : EIATTR_VRC_CTA_INIT_COUNT
	.align		4
        /*0054*/ 	.byte	0x02, 0x4a
	.zero		1
	.zero		1


	//----- nvinfo : EIATTR_EXIT_INSTR_OFFSETS
	.align		4
        /*0058*/ 	.byte	0x04, 0x1c
        /*005a*/ 	.short	(.L_154 - .L_153)


	//   ....[0]....
.L_153:
        /*005c*/ 	.word	0x00000070


	//   ....[1]....
        /*0060*/ 	.word	0x000002d0


	//----- nvinfo : EIATTR_CRS_STACK_SIZE
	.align		4
.L_154:
        /*0064*/ 	.byte	0x04, 0x1e
        /*0066*/ 	.short	(.L_156 - .L_155)
.L_155:
        /*0068*/ 	.word	0x00000000


	//----- nvinfo : EIATTR_CBANK_PARAM_SIZE
	.align		4
.L_156:
        /*006c*/ 	.byte	0x03, 0x19
        /*006e*/ 	.short	0x001c


	//----- nvinfo : EIATTR_PARAM_CBANK
	.align		4
        /*0070*/ 	.byte	0x04, 0x0a
        /*0072*/ 	.short	(.L_158 - .L_157)
	.align		4
.L_157:
        /*0074*/ 	.word	index@(.nv.constant0._Z15silu_mul_kernelP13__nv_bfloat16PKS_S2_i)
        /*0078*/ 	.short	0x0380
        /*007a*/ 	.short	0x001c


	//----- nvinfo : EIATTR_SW_WAR
	.align		4
.L_158:
        /*007c*/ 	.byte	0x04, 0x36
        /*007e*/ 	.short	(.L_160 - .L_159)
.L_159:
        /*0080*/ 	.word	0x00000008
.L_160:


//--------------------- .nv.info._Z11rope_kernelP13__nv_bfloat16S0_iiiif --------------------------
	.section	.nv.info._Z11rope_kernelP13__nv_bfloat16S0_iiiif,"",@"SHT_CUDA_INFO"
	.sectionflags	@""
	.align	4


	//----- nvinfo : EIATTR_CUDA_API_VERSION
	.align		4
        /*0000*/ 	.byte	0x04, 0x37
        /*0002*/ 	.short	(.L_162 - .L_161)
.L_161:
        /*0004*/ 	.word	0x00000082


	//----- nvinfo : EIATTR_KPARAM_INFO
	.align		4
.L_162:
        /*0008*/ 	.byte	0x04, 0x17
        /*000a*/ 	.short	(.L_164 - .L_163)
.L_163:
        /*000c*/ 	.word	0x00000000
        /*0010*/ 	.short	0x0006
        /*0012*/ 	.short	0x0020
        /*0014*/ 	.byte	0x00, 0xf0, 0x11, 0x00


	//----- nvinfo : EIATTR_KPARAM_INFO
	.align		4
.L_164:
        /*0018*/ 	.byte	0x04, 0x17
        /*001a*/ 	.short	(.L_166 - .L_165)
.L_165:
        /*001c*/ 	.word	0x00000000
        /*0020*/ 	.short	0x0005
        /*0022*/ 	.short	0x001c
        /*0024*/ 	.byte	0x00, 0xf0, 0x11, 0x00


	//----- nvinfo : EIATTR_KPARAM_INFO
	.align		4
.L_166:
        /*0028*/ 	.byte	0x04, 0x17
        /*002a*/ 	.short	(.L_168 - .L_167)
.L_167:
        /*002c*/ 	.word	0x00000000
        /*0030*/ 	.short	0x0004
        /*0032*/ 	.short	0x0018
        /*0034*/ 	.byte	0x00, 0xf0, 0x11, 0x00


	//----- nvinfo : EIATTR_KPARAM_INFO
	.align		4
.L_168:
        /*0038*/ 	.byte	0x04, 0x17
        /*003a*/ 	.short	(.L_170 - .L_169)
.L_169:
        /*003c*/ 	.word	0x00000000
        /*0040*/ 	.short	0x0003
        /*0042*/ 	.short	0x0014
        /*0044*/ 	.byte	0x00, 0xf0, 0x11, 0x00


	//----- nvinfo : EIATTR_KPARAM_INFO
	.align		4
.L_170:
        /*0048*/ 	.byte	0x04, 0x17
        /*004a*/ 	.short	(.L_172 - .L_171)
.L_171:
        /*004c*/ 	.word	0x00000000
        /*0050*/ 	.short	0x0002
        /*0052*/ 	.short	0x0010
        /*0054*/ 	.byte	0x00, 0xf0, 0x11, 0x00


	//----- nvinfo : EIATTR_KPARAM_INFO
	.align		4
.L_172:
        /*0058*/ 	.byte	0x04, 0x17
        /*005a*/ 	.short	(.L_174 - .L_173)
.L_173:
        /*005c*/ 	.word	0x00000000
        /*0060*/ 	.short	0x0001
        /*0062*/ 	.short	0x0008
        /*0064*/ 	.byte	0x00, 0xf5, 0x21, 0x00


	//----- nvinfo : EIATTR_KPARAM_INFO
	.align		4
.L_174:
        /*0068*/ 	.byte	0x04, 0x17
        /*006a*/ 	.short	(.L_176 - .L_175)
.L_175:
        /*006c*/ 	.word	0x00000000
        /*0070*/ 	.short	0x0000
        /*0072*/ 	.short	0x0000
        /*0074*/ 	.byte	0x00, 0xf5, 0x21, 0x00


	//----- nvinfo : EIATTR_SPARSE_MMA_MASK
	.align		4
.L_176:
        /*0078*/ 	.byte	0x03, 0x50
        /*007a*/ 	.short	0x0000


	//----- nvinfo : EIATTR_MAXREG_COUNT
	.align		4
        /*007c*/ 	.byte	0x03, 0x1b
        /*007e*/ 	.short	0x00ff


	//----- nvinfo : EIATTR_MERCURY_ISA_VERSION
	.align		4
        /*0080*/ 	.byte	0x03, 0x5f
        /*0082*/ 	.short	0x0101


	//----- nvinfo : EIATTR_VRC_CTA_INIT_COUNT
	.align		4
        /*0084*/ 	.byte	0x02, 0x4a
	.zero		1
	.zero		1


	//----- nvinfo : EIATTR_EXIT_INSTR_OFFSETS
	.align		4
        /*0088*/ 	.byte	0x04, 0x1c
        /*008a*/ 	.short	(.L_178 - .L_177)


	//   ....[0]....
.L_177:
        /*008c*/ 	.word	0x00000070


	//   ....[1]....
        /*0090*/ 	.word	0x000013b0


	//   ....[2]....
        /*0094*/ 	.word	0x000014d0


	//----- nvinfo : EIATTR_CRS_STACK_SIZE
	.align		4
.L_178:
        /*0098*/ 	.byte	0x04, 0x1e
        /*009a*/ 	.short	(.L_180 - .L_179)
.L_179:
        /*009c*/ 	.word	0x00000000


	//----- nvinfo : EIATTR_CBANK_PARAM_SIZE
	.align		4
.L_180:
        /*00a0*/ 	.byte	0x03, 0x19
        /*00a2*/ 	.short	0x0024


	//----- nvinfo : EIATTR_PARAM_CBANK
	.align		4
        /*00a4*/ 	.byte	0x04, 0x0a
        /*00a6*/ 	.short	(.L_182 - .L_181)
	.align		4
.L_181:
        /*00a8*/ 	.word	index@(.nv.constant0._Z11rope_kernelP13__nv_bfloat16S0_iiiif)
        /*00ac*/ 	.short	0x0380
        /*00ae*/ 	.short	0x0024


	//----- nvinfo : EIATTR_SW_WAR
	.align		4
.L_182:
        /*00b0*/ 	.byte	0x04, 0x36
        /*00b2*/ 	.short	(.L_184 - .L_183)
.L_183:
        /*00b4*/ 	.word	0x00000008
.L_184:


//--------------------- .nv.info._Z19head_rmsnorm_kernelP13__nv_bfloat16PKS_S2_iif --------------------------
	.section	.nv.info._Z19head_rmsnorm_kernelP13__nv_bfloat16PKS_S2_iif,"",@"SHT_CUDA_INFO"
	.sectionflags	@""
	.align	4


	//----- nvinfo : EIATTR_CUDA_API_VERSION
	.align		4
        /*0000*/ 	.byte	0x04, 0x37
        /*0002*/ 	.short	(.L_186 - .L_185)
.L_185:
        /*0004*/ 	.word	0x00000082


	//----- nvinfo : EIATTR_KPARAM_INFO
	.align		4
.L_186:
        /*0008*/ 	.byte	0x04, 0x17
        /*000a*/ 	.short	(.L_188 - .L_187)
.L_187:
        /*000c*/ 	.word	0x00000000
        /*0010*/ 	.short	0x0005
        /*0012*/ 	.short	0x0020
        /*0014*/ 	.byte	0x00, 0xf0, 0x11, 0x00


	//----- nvinfo : EIATTR_KPARAM_INFO
	.align		4
.L_188:
        /*0018*/ 	.byte	0x04, 0x17
        /*001a*/ 	.short	(.L_190 - .L_189)
.L_189:
        /*001c*/ 	.word	0x00000000
        /*0020*/ 	.short	0x0004
        /*0022*/ 	.short	0x001c
        /*0024*/ 	.byte	0x00, 0xf0, 0x11, 0x00


	//----- nvinfo : EIATTR_KPARAM_INFO
	.align		4
.L_190:
        /*0028*/ 	.byte	0x04, 0x17
        /*002a*/ 	.short	(.L_192 - .L_191)
.L_191:
        /*002c*/ 	.word	0x00000000
        /*0030*/ 	.short	0x0003
        /*0032*/ 	.short	0x0018
        /*0034*/ 	.byte	0x00, 0xf0, 0x11, 0x00


	//----- nvinfo : EIATTR_KPARAM_INFO
	.align		4
.L_192:
        /*0038*/ 	.byte	0x04, 0x17
        /*003a*/ 	.short	(.L_194 - .L_193)
.L_193:
        /*003c*/ 	.word	0x00000000
        /*0040*/ 	.short	0x0002
        /*0042*/ 	.short	0x0010
        /*0044*/ 	.byte	0x00, 0xf5, 0x21, 0x00


	//----- nvinfo : EIATTR_KPARAM_INFO
	.align		4
.L_194:
        /*0048*/ 	.byte	0x04, 0x17
        /*004a*/ 	.short	(.L_196 - .L_195)
.L_195:
        /*004c*/ 	.word	0x00000000
        /*0050*/ 	.short	0x0001
        /*0052*/ 	.short	0x0008
        /*0054*/ 	.byte	0x00, 0xf5, 0x21, 0x00


	//----- nvinfo : EIATTR_KPARAM_INFO
	.align		4
.L_196:
        /*0058*/ 	.byte	0x04, 0x17
        /*005a*/ 	.short	(.L_198 - .L_197)
.L_197:
        /*005c*/ 	.word	0x00000000
        /*0060*/ 	.short	0x0000
        /*0062*/ 	.short	0x0000
        /*0064*/ 	.byte	0x00, 0xf5, 0x21, 0x00


	//----- nvinfo : EIATTR_SPARSE_MMA_MASK
	.align		4
.L_198:
        /*0068*/ 	.byte	0x03, 0x50
        /*006a*/ 	.short	0x0000


	//----- nvinfo : EIATTR_MAXREG_COUNT
	.align		4
        /*006c*/ 	.byte	0x03, 0x1b
        /*006e*/ 	.short	0x00ff


	//----- nvinfo : EIATTR_NUM_BARRIERS
	.align		4
        /*0070*/ 	.byte	0x02, 0x4c
        /*0072*/ 	.byte	0x01
	.zero		1


	//----- nvinfo : EIATTR_MERCURY_ISA_VERSION
	.align		4
        /*0074*/ 	.byte	0x03, 0x5f
        /*0076*/ 	.short	0x0101


	//----- nvinfo : EIATTR_VRC_CTA_INIT_COUNT
	.align		4
        /*0078*/ 	.byte	0x02, 0x4a
	.zero		1
	.zero		1


	//----- nvinfo : EIATTR_EXIT_INSTR_OFFSETS
	.align		4
        /*007c*/ 	.byte	0x04, 0x1c
        /*007e*/ 	.short	(.L_200 - .L_199)


	//   ....[0]....
.L_199:
        /*0080*/ 	.word	0x00000830


	//   ....[1]....
        /*0084*/ 	.word	0x00000c40


	//   ....[2]....
        /*0088*/ 	.word	0x00001070


	//----- nvinfo : EIATTR_CRS_STACK_SIZE
	.align		4
.L_200:
        /*008c*/ 	.byte	0x04, 0x1e
        /*008e*/ 	.short	(.L_202 - .L_201)
.L_201:
        /*0090*/ 	.word	0x00000000


	//----- nvinfo : EIATTR_CBANK_PARAM_SIZE
	.align		4
.L_202:
        /*0094*/ 	.byte	0x03, 0x19
        /*0096*/ 	.short	0x0024


	//----- nvinfo : EIATTR_PARAM_CBANK
	.align		4
        /*0098*/ 	.byte	0x04, 0x0a
        /*009a*/ 	.short	(.L_204 - .L_203)
	.align		4
.L_203:
        /*009c*/ 	.word	index@(.nv.constant0._Z19head_rmsnorm_kernelP13__nv_bfloat16PKS_S2_iif)
        /*00a0*/ 	.short	0x0380
        /*00a2*/ 	.short	0x0024


	//----- nvinfo : EIATTR_SW_WAR
	.align		4
.L_204:
        /*00a4*/ 	.byte	0x04, 0x36
        /*00a6*/ 	.short	(.L_206 - .L_205)
.L_205:
        /*00a8*/ 	.word	0x00000008
.L_206:


//--------------------- .nv.info._Z14rmsnorm_kernelP13__nv_bfloat16PKS_S2_if --------------------------
	.section	.nv.info._Z14rmsnorm_kernelP13__nv_bfloat16PKS_S2_if,"",@"SHT_CUDA_INFO"
	.sectionflags	@""
	.align	4


	//----- nvinfo : EIATTR_CUDA_API_VERSION
	.align		4
        /*0000*/ 	.byte	0x04, 0x37
        /*0002*/ 	.short	(.L_208 - .L_207)
.L_207:
        /*0004*/ 	.word	0x00000082


	//----- nvinfo : EIATTR_KPARAM_INFO
	.align		4
.L_208:
        /*0008*/ 	.byte	0x04, 0x17
        /*000a*/ 	.short	(.L_210 - .L_209)
.L_209:
        /*000c*/ 	.word	0x00000000
        /*0010*/ 	.short	0x0004
        /*0012*/ 	.short	0x001c
        /*0014*/ 	.byte	0x00, 0xf0, 0x11, 0x00


	//----- nvinfo : EIATTR_KPARAM_INFO
	.align		4
.L_210:
        /*0018*/ 	.byte	0x04, 0x17
        /*001a*/ 	.short	(.L_212 - .L_211)
.L_211:
        /*001c*/ 	.word	0x00000000
        /*0020*/ 	.short	0x0003
        /*0022*/ 	.short	0x0018
        /*0024*/ 	.byte	0x00, 0xf0, 0x11, 0x00


	//----- nvinfo : EIATTR_KPARAM_INFO
	.align		4
.L_212:
        /*0028*/ 	.byte	0x04, 0x17
        /*002a*/ 	.short	(.L_214 - .L_213)
.L_213:
        /*002c*/ 	.word	0x00000000
        /*0030*/ 	.short	0x0002
        /*0032*/ 	.short	0x0010
        /*0034*/ 	.byte	0x00, 0xf5, 0x21, 0x00


	//----- nvinfo : EIATTR_KPARAM_INFO
	.align		4
.L_214:
        /*0038*/ 	.byte	0x04, 0x17
        /*003a*/ 	.short	(.L_216 - .L_215)
.L_215:
        /*003c*/ 	.word	0x00000000
        /*0040*/ 	.short	0x0001
        /*0042*/ 	.short	0x0008
        /*0044*/ 	.byte	0x00, 0xf5, 0x21, 0x00


	//----- nvinfo : EIATTR_KPARAM_INFO
	.align		4
.L_216:
        /*0048*/ 	.byte	0x04, 0x17
        /*004a*/ 	.short	(.L_218 - .L_217)
.L_217:
        /*004c*/ 	.word	0x00000000
        /*0050*/ 	.short	0x0000
        /*0052*/ 	.short	0x0000
        /*0054*/ 	.byte	0x00, 0xf5, 0x21, 0x00


	//----- nvinfo : EIATTR_SPARSE_MMA_MASK
	.align		4
.L_218:
        /*0058*/ 	.byte	0x03, 0x50
        /*005a*/ 	.short	0x0000


	//----- nvinfo : EIATTR_MAXREG_COUNT
	.align		4
        /*005c*/ 	.byte	0x03, 0x1b
        /*005e*/ 	.short	0x00ff


	//----- nvinfo : EIATTR_NUM_BARRIERS
	.align		4
        /*0060*/ 	.byte	0x02, 0x4c
        /*0062*/ 	.byte	0x01
	.zero		1


	//----- nvinfo : EIATTR_MERCURY_ISA_VERSION
	.align		4
        /*0064*/ 	.byte	0x03, 0x5f
        /*0066*/ 	.short	0x0101


	//----- nvinfo : EIATTR_VRC_CTA_INIT_COUNT
	.align		4
        /*0068*/ 	.byte	0x02, 0x4a
	.zero		1
	.zero		1


	//----- nvinfo : EIATTR_EXIT_INSTR_OFFSETS
	.align		4
        /*006c*/ 	.byte	0x04, 0x1c
        /*006e*/ 	.short	(.L_220 - .L_219)


	//   ....[0]....
.L_219:
        /*0070*/ 	.word	0x00000790


	//   ....[1]....
        /*0074*/ 	.word	0x00000b90


	//   ....[2]....
        /*0078*/ 	.word	0x00000ef0


	//----- nvinfo : EIATTR_CRS_STACK_SIZE
	.align		4
.L_220:
        /*007c*/ 	.byte	0x04, 0x1e
        /*007e*/ 	.short	(.L_222 - .L_221)
.L_221:
        /*0080*/ 	.word	0x00000000


	//----- nvinfo : EIATTR_CBANK_PARAM_SIZE
	.align		4
.L_222:
        /*0084*/ 	.byte	0x03, 0x19
        /*0086*/ 	.short	0x0020


	//----- nvinfo : EIATTR_PARAM_CBANK
	.align		4
        /*0088*/ 	.byte	0x04, 0x0a
        /*008a*/ 	.short	(.L_224 - .L_223)
	.align		4
.L_223:
        /*008c*/ 	.word	index@(.nv.constant0._Z14rmsnorm_kernelP13__nv_bfloat16PKS_S2_if)
        /*0090*/ 	.short	0x0380
        /*0092*/ 	.short	0x0020


	//----- nvinfo : EIATTR_SW_WAR
	.align		4
.L_224:
        /*0094*/ 	.byte	0x04, 0x36
        /*0096*/ 	.short	(.L_226 - .L_225)
.L_225:
        /*0098*/ 	.word	0x00000008
.L_226:


//--------------------- .nv.info._Z19embed_lookup_kernelP13__nv_bfloat16PKS_ii --------------------------
	.section	.nv.info._Z19embed_lookup_kernelP13__nv_bfloat16PKS_ii,"",@"SHT_CUDA_INFO"
	.sectionflags	@""
	.align	4


	//----- nvinfo : EIATTR_CUDA_API_VERSION
	.align		4
        /*0000*/ 	.byte	0x04, 0x37
        /*0002*/ 	.short	(.L_228 - .L_227)
.L_227:
        /*0004*/ 	.word	0x00000082


	//----- nvinfo : EIATTR_KPARAM_INFO
	.align		4
.L_228:
        /*0008*/ 	.byte	0x04, 0x17
        /*000a*/ 	.short	(.L_230 - .L_229)
.L_229:
        /*000c*/ 	.word	0x00000000
        /*0010*/ 	.short	0x0003
        /*0012*/ 	.short	0x0014
        /*0014*/ 	.byte	0x00, 0xf0, 0x11, 0x00


	//----- nvinfo : EIATTR_KPARAM_INFO
	.align		4
.L_230:
        /*0018*/ 	.byte	0x04, 0x17
        /*001a*/ 	.short	(.L_232 - .L_231)
.L_231:
        /*001c*/ 	.word	0x00000000
        /*0020*/ 	.short	0x0002
        /*0022*/ 	.short	0x0010
        /*0024*/ 	.byte	0x00, 0xf0, 0x11, 0x00


	//----- nvinfo : EIATTR_KPARAM_INFO
	.align		4
.L_232:
        /*0028*/ 	.byte	0x04, 0x17
        /*002a*/ 	.short	(.L_234 - .L_233)
.L_233:
        /*002c*/ 	.word	0x00000000
        /*0030*/ 	.short	0x0001
        /*0032*/ 	.short	0x0008
        /*0034*/ 	.byte	0x00, 0xf5, 0x21, 0x00


	//----- nvinfo : EIATTR_KPARAM_INFO
	.align		4
.L_234:
        /*0038*/ 	.byte	0x04, 0x17
        /*003a*/ 	.short	(.L_236 - .L_235)
.L_235:
        /*003c*/ 	.word	0x00000000
        /*0040*/ 	.short	0x0000
        /*0042*/ 	.short	0x0000
        /*0044*/ 	.byte	0x00, 0xf5, 0x21, 0x00


	//----- nvinfo : EIATTR_SPARSE_MMA_MASK
	.align		4
.L_236:
        /*0048*/ 	.byte	0x03, 0x50
        /*004a*/ 	.short	0x0000


	//----- nvinfo : EIATTR_MAXREG_COUNT
	.align		4
        /*004c*/ 	.byte	0x03, 0x1b
        /*004e*/ 	.short	0x00ff


	//----- nvinfo : EIATTR_MERCURY_ISA_VERSION
	.align		4
        /*0050*/ 	.byte	0x03, 0x5f
        /*0052*/ 	.short	0x0101


	//----- nvinfo : EIATTR_VRC_CTA_INIT_COUNT
	.align		4
        /*0054*/ 	.byte	0x02, 0x4a
	.zero		1
	.zero		1


	//----- nvinfo : EIATTR_EXIT_INSTR_OFFSETS
	.align		4
        /*0058*/ 	.byte	0x04, 0x1c
        /*005a*/ 	.short	(.L_238 - .L_237)


	//   ....[0]....
.L_237:
        /*005c*/ 	.word	0x00000070


	//   ....[1]....
        /*0060*/ 	.word	0x00000130


	//----- nvinfo : EIATTR_CBANK_PARAM_SIZE
	.align		4
.L_238:
        /*0064*/ 	.byte	0x03, 0x19
        /*0066*/ 	.short	0x0018


	//----- nvinfo : EIATTR_PARAM_CBANK
	.align		4
        /*0068*/ 	.byte	0x04, 0x0a
        /*006a*/ 	.short	(.L_240 - .L_239)
	.align		4
.L_239:
        /*006c*/ 	.word	index@(.nv.constant0._Z19embed_lookup_kernelP13__nv_bfloat16PKS_ii)
        /*0070*/ 	.short	0x0380
        /*0072*/ 	.short	0x0018


	//----- nvinfo : EIATTR_SW_WAR
	.align		4
.L_240:
        /*0074*/ 	.byte	0x04, 0x36
        /*0076*/ 	.short	(.L_242 - .L_241)
.L_241:
        /*0078*/ 	.word	0x00000008
.L_242:


//--------------------- .nv.callgraph             --------------------------
	.section	.nv.callgraph,"",@"SHT_CUDA_CALLGRAPH"
	.align	4
	.sectionentsize	8
	.align		4
        /*0000*/ 	.word	0x00000000
	.align		4
        /*0004*/ 	.word	0xffffffff
	.align		4
        /*0008*/ 	.word	0x00000000
	.align		4
        /*000c*/ 	.word	0xfffffffe
	.align		4
        /*0010*/ 	.word	0x00000000
	.align		4
        /*0014*/ 	.word	0xfffffffd
	.align		4
        /*0018*/ 	.word	0x00000000
	.align		4
        /*001c*/ 	.word	0xfffffffc


//--------------------- .nv.constant4             --------------------------
	.section	.nv.constant4,"a",@progbits
	.align	8
	.align		8
.nv.constant4:
        /*0000*/ 	.dword	__cudart_i2opi_f


//--------------------- .text._Z23decode_attention_kernelP13__nv_bfloat16PKS_S2_S2_iiiiif --------------------------
	.section	.text._Z23decode_attention_kernelP13__nv_bfloat16PKS_S2_S2_iiiiif,"ax",@progbits
	.align	128
        .global         _Z23decode_attention_kernelP13__nv_bfloat16PKS_S2_S2_iiiiif
        .type           _Z23decode_attention_kernelP13__nv_bfloat16PKS_S2_S2_iiiiif,@function
        .size           _Z23decode_attention_kernelP13__nv_bfloat16PKS_S2_S2_iiiiif,(.L_x_137 - _Z23decode_attention_kernelP13__nv_bfloat16PKS_S2_S2_iiiiif)
        .other          _Z23decode_attention_kernelP13__nv_bfloat16PKS_S2_S2_iiiiif,@"STO_CUDA_ENTRY STV_DEFAULT"
_Z23decode_attention_kernelP13__nv_bfloat16PKS_S2_S2_iiiiif:
.text._Z23decode_attention_kernelP13__nv_bfloat16PKS_S2_S2_iiiiif:
[----:B------:R-:W-:Y:S08]  /*0000*/  LDC R1, c[0x0][0x37c] ;  /* 0x0000df00ff017b82 */ /* 0x000ff00000000800 */
[----:B------:R-:W0:Y:S01]  /*0010*/  LDC R9, c[0x0][0x3a4] ;  /* 0x0000e900ff097b82 */ /* 0x000e220000000800 */
[----:B------:R-:W1:Y:S01]  /*0020*/  LDCU UR5, c[0x0][0x3a0] ;  /* 0x00007400ff0577ac */ /* 0x000e620008000800 */
[----:B------:R-:W-:Y:S01]  /*0030*/  BSSY.RECONVERGENT B0, `(.L_x_0) ;  /* 0x0000110000007945 */ /* 0x000fe20003800200 */
[----:B------:R-:W2:Y:S05]  /*0040*/  LDCU.64 UR8, c[0x0][0x358] ;  /* 0x00006b00ff0877ac */ /* 0x000eaa0008000a00 */
[----:B------:R-:W3:Y:S01]  /*0050*/  S2UR UR4, SR_CTAID.X ;  /* 0x00000000000479c3 */ /* 0x000ee20000002500 */
[----:B------:R-:W4:Y:S07]  /*0060*/  LDCU.64 UR6, c[0x0][0x390] ;  /* 0x00007200ff0677ac */ /* 0x000f2e0008000a00 */
[----:B------:R-:W3:Y:S01]  /*0070*/  LDC R4, c[0x0][0x3a8] ;  /* 0x0000ea00ff047b82 */ /* 0x000ee20000000800 */
[----:B-1----:R-:W-:-:S02]  /*0080*/  MOV R11, UR5 ;  /* 0x00000005000b7c02 */ /* 0x002fc40008000f00 */
[----:B0-----:R-:W-:-:S04]  /*0090*/  IABS R7, R9 ;  /* 0x0000000900077213 */ /* 0x001fc80000000000 */
[----:B------:R-:W0:Y:S01]  /*00a0*/  I2F.RP R0, R7 ;  /* 0x0000000700007306 */ /* 0x000e220000209400 */
[----:B---3--:R-:W-:-:S07]  /*00b0*/  IMAD R4, R4, UR4, RZ ;  /* 0x0000000404047c24 */ /* 0x008fce000f8e02ff */
[----:B0-----:R-:W0:Y:S02]  /*00c0*/  MUFU.RCP R0, R0 ;  /* 0x0000000000007308 */ /* 0x001e240000001000 */
[----:B0-----:R-:W-:Y:S01]  /*00d0*/  VIADD R2, R0, 0xffffffe ;  /* 0x0ffffffe00027836 */ /* 0x001fe20000000000 */
[----:B------:R-:W-:Y:S02]  /*00e0*/  IABS R0, R4 ;  /* 0x0000000400007213 */ /* 0x000fe40000000000 */
[----:B------:R-:W-:-:S03]  /*00f0*/  LOP3.LUT R4, R4, R9, RZ, 0x3c, !PT ;  /* 0x0000000904047212 */ /* 0x000fc600078e3cff */
[----:B------:R0:W1:Y:S01]  /*0100*/  F2I.FTZ.U32.TRUNC.NTZ R3, R2 ;  /* 0x0000000200037305 */ /* 0x000062000021f000 */
[----:B------:R-:W-:Y:S01]  /*0110*/  ISETP.GE.AND P0, PT, R4, RZ, PT ;  /* 0x000000ff0400720c */ /* 0x000fe20003f06270 */
[----:B0-----:R-:W-:Y:S02]  /*0120*/  IMAD.MOV.U32 R2, RZ, RZ, RZ ;  /* 0x000000ffff027224 */ /* 0x001fe400078e00ff */
[----:B-1----:R-:W-:-:S04]  /*0130*/  IMAD.MOV R6, RZ, RZ, -R3 ;  /* 0x000000ffff067224 */ /* 0x002fc800078e0a03 */
[----:B------:R-:W-:Y:S02]  /*0140*/  IMAD R5, R6, R7, RZ ;  /* 0x0000000706057224 */ /* 0x000fe400078e02ff */
[----:B------:R-:W0:Y:S02]  /*0150*/  LDC R6, c[0x0][0x3ac] ;  /* 0x0000eb00ff067b82 */ /* 0x000e240000000800 */
[----:B------:R-:W-:-:S06]  /*0160*/  IMAD.HI.U32 R3, R3, R5, R2 ;  /* 0x0000000503037227 */ /* 0x000fcc00078e0002 */
[----:B------:R-:W-:-:S05]  /*0170*/  IMAD.HI.U32 R5, R3, R0, RZ ;  /* 0x0000000003057227 */ /* 0x000fca00078e00ff */
[----:B------:R-:W-:-:S05]  /*0180*/  IADD3 R3, PT, PT, -R5, RZ, RZ ;  /* 0x000000ff05037210 */ /* 0x000fca0007ffe1ff */
[C---:B------:R-:W-:Y:S02]  /*0190*/  IMAD R2, R7.reuse, R3, R0 ;  /* 0x0000000307027224 */ /* 0x040fe400078e0200 */
[----:B------:R-:W1:Y:S03]  /*01a0*/  S2R R0, SR_TID.X ;  /* 0x0000000000007919 */ /* 0x000e660000002100 */
[----:B------:R-:W-:Y:S01]  /*01b0*/  ISETP.GT.U32.AND P2, PT, R7, R2, PT ;  /* 0x000000020700720c */ /* 0x000fe20003f44070 */
[----:B0-----:R-:W-:-:S12]  /*01c0*/  IMAD R3, R6, UR4, RZ ;  /* 0x0000000406037c24 */ /* 0x001fd8000f8e02ff */
[----:B------:R-:W-:Y:S02]  /*01d0*/  @!P2 IMAD.IADD R2, R2, 0x1, -R7 ;  /* 0x000000010202a824 */ /* 0x000fe400078e0a07 */
[----:B------:R-:W-:Y:S01]  /*01e0*/  @!P2 VIADD R5, R5, 0x1 ;  /* 0x000000010505a836 */ /* 0x000fe20000000000 */
[----:B------:R-:W-:Y:S02]  /*01f0*/  ISETP.NE.AND P2, PT, R9, RZ, PT ;  /* 0x000000ff0900720c */ /* 0x000fe40003f45270 */
[----:B------:R-:W-:Y:S01]  /*0200*/  ISETP.GE.U32.AND P1, PT, R2, R7, PT ;  /* 0x000000070200720c */ /* 0x000fe20003f26070 */
[----:B------:R-:W-:-:S12]  /*0210*/  IMAD.MOV.U32 R2, RZ, RZ, -0xeb60d36 ;  /* 0xf149f2caff027424 */ /* 0x000fd800078e00ff */
[----:B------:R-:W-:Y:S01]  /*0220*/  @P1 VIADD R5, R5, 0x1 ;  /* 0x0000000105051836 */ /* 0x000fe20000000000 */
[----:B-1----:R-:W-:-:S03]  /*0230*/  ISETP.GE.AND P1, PT, R0, R11, PT ;  /* 0x0000000b0000720c */ /* 0x002fc60003f26270 */
[----:B------:R-:W-:Y:S01]  /*0240*/  @!P0 IMAD.MOV R5, RZ, RZ, -R5 ;  /* 0x000000ffff058224 */ /* 0x000fe200078e0a05 */
[----:B------:R-:W-:-:S09]  /*0250*/  @!P2 LOP3.LUT R5, RZ, R9, RZ, 0x33, !PT ;  /* 0x00000009ff05a212 */ /* 0x000fd200078e33ff */
[----:B--2-4-:R-:W-:Y:S05]  /*0260*/  @P1 BRA `(.L_x_1) ;  /* 0x0000000c00b01947 */ /* 0x014fea0003800000 */
[----:B------:R-:W-:-:S13]  /*0270*/  ISETP.GE.AND P0, PT, R6, 0x1, PT ;  /* 0x000000010600780c */ /* 0x000fda0003f06270 */
[----:B------:R-:W-:Y:S05]  /*0280*/  @!P0 BRA `(.L_x_2) ;  /* 0x00000008009c8947 */ /* 0x000fea0003800000 */
[----:B------:R-:W0:Y:S01]  /*0290*/  LDC R9, c[0x0][0x3b0] ;  /* 0x0000ec00ff097b82 */ /* 0x000e220000000800 */
[----:B------:R-:W-:Y:S01]  /*02a0*/  IMAD R12, R5, R6, RZ ;  /* 0x00000006050c7224 */ /* 0x000fe200078e02ff */
[----:B------:R-:W-:Y:S01]  /*02b0*/  BSSY.RECONVERGENT B1, `(.L_x_3) ;  /* 0x00000a3000017945 */ /* 0x000fe20003800200 */
[C---:B------:R-:W-:Y:S01]  /*02c0*/  LOP3.LUT R4, R6.reuse, 0x7, RZ, 0xc0, !PT ;  /* 0x0000000706047812 */ /* 0x040fe200078ec0ff */
[----:B------:R-:W-:Y:S01]  /*02d0*/  IMAD.MOV.U32 R2, RZ, RZ, -0xeb60d36 ;  /* 0xf149f2caff027424 */ /* 0x000fe200078e00ff */
[----:B------:R-:W-:Y:S02]  /*02e0*/  LOP3.LUT R6, R6, 0x7ffffff8, RZ, 0xc0, !PT ;  /* 0x7ffffff806067812 */ /* 0x000fe400078ec0ff */
[----:B------:R-:W-:Y:S02]  /*02f0*/  SHF.R.S32.HI R7, RZ, 0x1f, R3 ;  /* 0x0000001fff077819 */ /* 0x000fe40000011403 */
[----:B------:R-:W-:Y:S02]  /*0300*/  MOV R8, R0 ;  /* 0x0000000000087202 */ /* 0x000fe40000000f00 */
[----:B------:R-:W-:-:S02]  /*0310*/  SHF.R.S32.HI R13, RZ, 0x1f, R12 ;  /* 0x0000001fff0d7819 */ /* 0x000fc4000001140c */
[----:B0-----:R-:W-:-:S07]  /*0320*/  SHF.R.S32.HI R9, RZ, 0x1f, R9 ;  /* 0x0000001fff097819 */ /* 0x001fce0000011409 */
.L_x_9:
[----:B------:R-:W0:Y:S01]  /*0330*/  LDC R21, c[0x0][0x3ac] ;  /* 0x0000eb00ff157b82 */ /* 0x000e220000000800 */
[----:B------:R-:W1:Y:S01]  /*0340*/  LDCU UR4, c[0x0][0x3b0] ;  /* 0x00007600ff0477ac */ /* 0x000e620008000800 */
[----:B------:R-:W-:Y:S02]  /*0350*/  IMAD.MOV.U32 R20, RZ, RZ, RZ ;  /* 0x000000ffff147224 */ /* 0x000fe400078e00ff */
[----:B------:R-:W-:Y:S02]  /*0360*/  IMAD.MOV.U32 R19, RZ, RZ, RZ ;  /* 0x000000ffff137224 */ /* 0x000fe400078e00ff */
[----:B-1----:R-:W-:-:S04]  /*0370*/  IMAD.WIDE.U32 R10, R8, UR4, R12 ;  /* 0x00000004080a7c25 */ /* 0x002fc8000f8e000c */
[----:B------:R-:W-:Y:S01]  /*0380*/  IMAD R18, R8, R9, R11 ;  /* 0x0000000908127224 */ /* 0x000fe200078e020b */
[----:B0-----:R-:W-:-:S13]  /*0390*/  ISETP.GE.U32.AND P0, PT, R21, 0x8, PT ;  /* 0x000000081500780c */ /* 0x001fda0003f06070 */
[----:B------:R-:W-:Y:S05]  /*03a0*/  @!P0 BRA `(.L_x_4) ;  /* 0x0000000000dc8947 */ /* 0x000fea0003800000 */
[----:B------:R-:W-:Y:S02]  /*03b0*/  HFMA2 R19, -RZ, RZ, 0, 0 ;  /* 0x00000000ff137431 */ /* 0x000fe400000001ff */
[----:B------:R-:W-:-:S07]  /*03c0*/  IMAD.MOV.U32 R20, RZ, RZ, RZ ;  /* 0x000000ffff147224 */ /* 0x000fce00078e00ff */
.L_x_5:
[----:B------:R-:W0:Y:S01]  /*03d0*/  LDC.64 R14, c[0x0][0x388] ;  /* 0x0000e200ff0e7b82 */ /* 0x000e220000000a00 */
[----:B------:R-:W-:Y:S02]  /*03e0*/  IADD3 R17, P1, PT, R19, R10, RZ ;  /* 0x0000000a13117210 */ /* 0x000fe40007f3e0ff */
[----:B------:R-:W-:-:S03]  /*03f0*/  IADD3 R23, P0, PT, R3, R19, RZ ;  /* 0x0000001303177210 */ /* 0x000fc60007f1e0ff */
[----:B------:R-:W-:Y:S01]  /*0400*/  IMAD.X R22, RZ, RZ, R18, P1 ;  /* 0x000000ffff167224 */ /* 0x000fe200008e0612 */
[----:B------:R-:W-:Y:S01]  /*0410*/  LEA R16, P1, R17, UR6, 0x1 ;  /* 0x0000000611107c11 */ /* 0x000fe2000f8208ff */
[----:B------:R-:W-:-:S03]  /*0420*/  IMAD.X R24, RZ, RZ, R7, P0 ;  /* 0x000000ffff187224 */ /* 0x000fc600000e0607 */
[----:B------:R-:W-:-:S05]  /*0430*/  LEA.HI.X R17, R17, UR7, R22, 0x1, P1 ;  /* 0x0000000711117c11 */ /* 0x000fca00088f0c16 */
[----:B------:R-:W2:Y:S04]  /*0440*/  LDG.E.U16 R22, desc[UR8][R16.64+0x2] ;  /* 0x0000020810167981 */ /* 0x000ea8000c1e1500 */
[----:B------:R-:W3:Y:S01]  /*0450*/  LDG.E.U16 R26, desc[UR8][R16.64+0x6] ;  /* 0x00000608101a7981 */ /* 0x000ee2000c1e1500 */
[----:B0-----:R-:W-:-:S03]  /*0460*/  LEA R14, P0, R23, R14, 0x1 ;  /* 0x0000000e170e7211 */ /* 0x001fc600078008ff */
[----:B------:R-:W4:Y:S01]  /*0470*/  LDG.E.U16 R28, desc[UR8][R16.64+0xa] ;  /* 0x00000a08101c7981 */ /* 0x000f22000c1e1500 */
[----:B------:R-:W-:-:S03]  /*0480*/  LEA.HI.X R15, R23, R15, R24, 0x1, P0 ;  /* 0x0000000f170f7211 */ /* 0x000fc600000f0c18 */
[----:B------:R-:W5:Y:S04]  /*0490*/  LDG.E.U16 R27, desc[UR8][R16.64+0xc] ;  /* 0x00000c08101b7981 */ /* 0x000f68000c1e1500 */
[----:B------:R-:W3:Y:S04]  /*04a0*/  LDG.E.U16 R24, desc[UR8][R16.64] ;  /* 0x0000000810187981 */ /* 0x000ee8000c1e1500 */
[----:B------:R-:W4:Y:S04]  /*04b0*/  LDG.E.U16 R23, desc[UR8][R14.64] ;  /* 0x000000080e177981 */ /* 0x000f28000c1e1500 */
[----:B------:R-:W5:Y:S04]  /*04c0*/  LDG.E.U16 R25, desc[UR8][R14.64+0x2] ;  /* 0x000002080e197981 */ /* 0x000f68000c1e1500 */
[----:B------:R-:W5:Y:S01]  /*04d0*/  LDG.E.U16 R29, desc[UR8][R16.64+0xe] ;  /* 0x00000e08101d7981 */ /* 0x000f62000c1e1500 */
[----:B--2---:R-:W-:Y:S01]  /*04e0*/  IMAD.U32 R22, R22, 0x10000, RZ ;  /* 0x0001000016167824 */ /* 0x004fe200078e00ff */
[----:B---3--:R-:W-:Y:S01]  /*04f0*/  SHF.L.U32 R24, R24, 0x10, RZ ;  /* 0x0000001018187819 */ /* 0x008fe200000006ff */
[----:B----4-:R-:W-:-:S04]  /*0500*/  IMAD.U32 R23, R23, 0x10000, RZ ;  /* 0x0001000017177824 */ /* 0x010fc800078e00ff */
[----:B------:R-:W-:Y:S01]  /*0510*/  FFMA R23, R23, R24, R20 ;  /* 0x0000001817177223 */ /* 0x000fe20000000014 */
[----:B-----5:R-:W-:Y:S01]  /*0520*/  IMAD.U32 R24, R25, 0x10000, RZ ;  /* 0x0001000019187824 */ /* 0x020fe200078e00ff */
[----:B------:R-:W2:Y:S04]  /*0530*/  LDG.E.U16 R20, desc[UR8][R14.64+0x4] ;  /* 0x000004080e147981 */ /* 0x000ea8000c1e1500 */
[----:B------:R-:W3:Y:S01]  /*0540*/  LDG.E.U16 R25, desc[UR8][R16.64+0x4] ;  /* 0x0000040810197981 */ /* 0x000ee2000c1e1500 */
[----:B------:R-:W-:-:S03]  /*0550*/  FFMA R22, R24, R22, R23 ;  /* 0x0000001618167223 */ /* 0x000fc60000000017 */
[----:B------:R-:W4:Y:S01]  /*0560*/  LDG.E.U16 R24, desc[UR8][R14.64+0x6] ;  /* 0x000006080e187981 */ /* 0x000f22000c1e1500 */
[----:B------:R-:W-:Y:S02]  /*0570*/  IMAD.U32 R26, R26, 0x10000, RZ ;  /* 0x000100001a1a7824 */ /* 0x000fe400078e00ff */
[----:B--2---:R-:W-:Y:S02]  /*0580*/  IMAD.U32 R23, R20, 0x10000, RZ ;  /* 0x0001000014177824 */ /* 0x004fe400078e00ff */
[----:B------:R-:W2:Y:S01]  /*0590*/  LDG.E.U16 R20, desc[UR8][R14.64+0x8] ;  /* 0x000008080e147981 */ /* 0x000ea2000c1e1500 */
[----:B---3--:R-:W-:Y:S01]  /*05a0*/  SHF.L.U32 R25, R25, 0x10, RZ ;  /* 0x0000001019197819 */ /* 0x008fe200000006ff */
[----:B----4-:R-:W-:-:S04]  /*05b0*/  IMAD.U32 R24, R24, 0x10000, RZ ;  /* 0x0001000018187824 */ /* 0x010fc800078e00ff */
[----:B------:R-:W-:Y:S02]  /*05c0*/  FFMA R25, R23, R25, R22 ;  /* 0x0000001917197223 */ /* 0x000fe40000000016 */
[----:B------:R-:W3:Y:S02]  /*05d0*/  LDG.E.U16 R22, desc[UR8][R16.64+0x8] ;  /* 0x0000080810167981 */ /* 0x000ee4000c1e1500 */
[----:B------:R-:W-:Y:S02]  /*05e0*/  FFMA R25, R24, R26, R25 ;  /* 0x0000001a18197223 */ /* 0x000fe40000000019 */
[----:B------:R-:W4:Y:S04]  /*05f0*/  LDG.E.U16 R24, desc[UR8][R14.64+0xa] ;  /* 0x00000a080e187981 */ /* 0x000f28000c1e1500 */
[----:B------:R-:W5:Y:S04]  /*0600*/  LDG.E.U16 R23, desc[UR8][R14.64+0xc] ;  /* 0x00000c080e177981 */ /* 0x000f68000c1e1500 */
[----:B------:R-:W5:Y:S01]  /*0610*/  LDG.E.U16 R26, desc[UR8][R14.64+0xe] ;  /* 0x00000e080e1a7981 */ /* 0x000f62000c1e1500 */
[----:B------:R-:W-:-:S02]  /*0620*/  VIADD R19, R19, 0x8 ;  /* 0x0000000813137836 */ /* 0x000fc40000000000 */
[----:B------:R-:W-:-:S03]  /*0630*/  IMAD.U32 R28, R28, 0x10000, RZ ;  /* 0x000100001c1c7824 */ /* 0x000fc600078e00ff */
[----:B------:R-:W-:Y:S01]  /*0640*/  ISETP.NE.AND P0, PT, R19, R6, PT ;  /* 0x000000061300720c */ /* 0x000fe20003f05270 */
[----:B------:R-:W-:Y:S02]  /*0650*/  IMAD.U32 R27, R27, 0x10000, RZ ;  /* 0x000100001b1b7824 */ /* 0x000fe400078e00ff */
[----:B------:R-:W-:Y:S02]  /*0660*/  IMAD.U32 R29, R29, 0x10000, RZ ;  /* 0x000100001d1d7824 */ /* 0x000fe400078e00ff */
[----:B--2---:R-:W-:Y:S01]  /*0670*/  IMAD.U32 R20, R20, 0x10000, RZ ;  /* 0x0001000014147824 */ /* 0x004fe200078e00ff */
[----:B---3--:R-:W-:-:S05]  /*0680*/  SHF.L.U32 R22, R22, 0x10, RZ ;  /* 0x0000001016167819 */ /* 0x008fca00000006ff */
[----:B------:R-:W-:Y:S01]  /*0690*/  FFMA R20, R20, R22, R25 ;  /* 0x0000001614147223 */ /* 0x000fe20000000019 */
[----:B----4-:R-:W-:Y:S01]  /*06a0*/  IMAD.U32 R25, R24, 0x10000, RZ ;  /* 0x0001000018197824 */ /* 0x010fe200078e00ff */
[----:B-----5:R-:W-:-:S03]  /*06b0*/  SHF.L.U32 R23, R23, 0x10, RZ ;  /* 0x0000001017177819 */ /* 0x020fc600000006ff */
[----:B------:R-:W-:Y:S01]  /*06c0*/  FFMA R20, R25, R28, R20 ;  /* 0x0000001c19147223 */ /* 0x000fe20000000014 */
[----:B------:R-:W-:-:S03]  /*06d0*/  IMAD.U32 R15, R26, 0x10000, RZ ;  /* 0x000100001a0f7824 */ /* 0x000fc600078e00ff */
[----:B------:R-:W-:-:S04]  /*06e0*/  FFMA R20, R23, R27, R20 ;  /* 0x0000001b17147223 */ /* 0x000fc80000000014 */
[----:B------:R-:W-:Y:S01]  /*06f0*/  FFMA R20, R15, R29, R20 ;  /* 0x0000001d0f147223 */ /* 0x000fe20000000014 */
[----:B------:R-:W-:Y:S06]  /*0700*/  @P0 BRA `(.L_x_5) ;  /* 0xfffffffc00300947 */ /* 0x000fec000383ffff */
[----:B------:R-:W-:-:S07]  /*0710*/  MOV R19, R6 ;  /* 0x0000000600137202 */ /* 0x000fce0000000f00 */
.L_x_4:
[----:B------:R-:W-:-:S13]  /*0720*/  ISETP.NE.AND P0, PT, R4, RZ, PT ;  /* 0x000000ff0400720c */ /* 0x000fda0003f05270 */
[----:B------:R-:W-:Y:S05]  /*0730*/  @!P0 BRA `(.L_x_6) ;  /* 0x0000000400348947 */ /* 0x000fea0003800000 */
[----:B------:R-:W-:-:S05]  /*0740*/  VIADD R14, R4, 0xffffffff ;  /* 0xffffffff040e7836 */ /* 0x000fca0000000000 */
[----:B------:R-:W-:-:S13]  /*0750*/  ISETP.GE.U32.AND P0, PT, R14, 0x3, PT ;  /* 0x000000030e00780c */ /* 0x000fda0003f06070 */
[----:B------:R-:W-:Y:S05]  /*0760*/  @!P0 BRA `(.L_x_7) ;  /* 0x00000000007c8947 */ /* 0x000fea0003800000 */
[----:B------:R-:W0:Y:S01]  /*0770*/  LDC.64 R14, c[0x0][0x388] ;  /* 0x0000e200ff0e7b82 */ /* 0x000e220000000a00 */
[----:B------:R-:W1:Y:S01]  /*0780*/  LDCU.64 UR4, c[0x0][0x390] ;  /* 0x00007200ff0477ac */ /* 0x000e620008000a00 */
[----:B------:R-:W-:Y:S02]  /*0790*/  IADD3 R23, P0, PT, R3, R19, RZ ;  /* 0x0000001303177210 */ /* 0x000fe40007f1e0ff */
[----:B------:R-:W-:-:S03]  /*07a0*/  IADD3 R17, P1, PT, R19, R10, RZ ;  /* 0x0000000a13117210 */ /* 0x000fc60007f3e0ff */
[----:B------:R-:W-:Y:S02]  /*07b0*/  IMAD.X R24, RZ, RZ, R7, P0 ;  /* 0x000000ffff187224 */ /* 0x000fe400000e0607 */
[----:B------:R-:W-:Y:S01]  /*07c0*/  IMAD.X R22, RZ, RZ, R18, P1 ;  /* 0x000000ffff167224 */ /* 0x000fe200008e0612 */
[----:B-1----:R-:W-:-:S04]  /*07d0*/  LEA R16, P1, R17, UR4, 0x1 ;  /* 0x0000000411107c11 */ /* 0x002fc8000f8208ff */
[----:B------:R-:W-:Y:S02]  /*07e0*/  LEA.HI.X R17, R17, UR5, R22, 0x1, P1 ;  /* 0x0000000511117c11 */ /* 0x000fe400088f0c16 */
[----:B0-----:R-:W-:-:S03]  /*07f0*/  LEA R14, P0, R23, R14, 0x1 ;  /* 0x0000000e170e7211 */ /* 0x001fc600078008ff */
[----:B------:R-:W2:Y:S01]  /*0800*/  LDG.E.U16 R27, desc[UR8][R16.64+0x2] ;  /* 0x00000208101b7981 */ /* 0x000ea2000c1e1500 */
[----:B------:R-:W-:-:S03]  /*0810*/  LEA.HI.X R15, R23, R15, R24, 0x1, P0 ;  /* 0x0000000f170f7211 */ /* 0x000fc600000f0c18 */
[----:B------:R-:W3:Y:S04]  /*0820*/  LDG.E.U16 R24, desc[UR8][R16.64] ;  /* 0x0000000810187981 */ /* 0x000ee8000c1e1500 */
[----:B------:R-:W4:Y:S04]  /*0830*/  LDG.E.U16 R29, desc[UR8][R14.64] ;  /* 0x000000080e1d7981 */ /* 0x000f28000c1e1500 */
[----:B------:R-:W5:Y:S04]  /*0840*/  LDG.E.U16 R22, desc[UR8][R14.64+0x2] ;  /* 0x000002080e167981 */ /* 0x000f68000c1e1500 */
[----:B------:R-:W5:Y:S04]  /*0850*/  LDG.E.U16 R23, desc[UR8][R14.64+0x4] ;  /* 0x000004080e177981 */ /* 0x000f68000c1e1500 */
[----:B------:R-:W5:Y:S04]  /*0860*/  LDG.E.U16 R26, desc[UR8][R16.64+0x4] ;  /* 0x00000408101a7981 */ /* 0x000f68000c1e1500 */
[----:B------:R-:W5:Y:S04]  /*0870*/  LDG.E.U16 R25, desc[UR8][R14.64+0x6] ;  /* 0x000006080e197981 */ /* 0x000f68000c1e1500 */
[----:B------:R-:W5:Y:S01]  /*0880*/  LDG.E.U16 R28, desc[UR8][R16.64+0x6] ;  /* 0x00000608101c7981 */ /* 0x000f62000c1e1500 */
[----:B------:R-:W-:Y:S01]  /*0890*/  IADD3 R19, PT, PT, R19, 0x4, RZ ;  /* 0x0000000413137810 */ /* 0x000fe20007ffe0ff */
[----:B---3--:R-:W-:Y:S01]  /*08a0*/  IMAD.U32 R24, R24, 0x10000, RZ ;  /* 0x0001000018187824 */ /* 0x008fe200078e00ff */
[----:B----4-:R-:W-:Y:S01]  /*08b0*/  SHF.L.U32 R29, R29, 0x10, RZ ;  /* 0x000000101d1d7819 */ /* 0x010fe200000006ff */
[----:B--2---:R-:W-:-:S04]  /*08c0*/  IMAD.U32 R27, R27, 0x10000, RZ ;  /* 0x000100001b1b7824 */ /* 0x004fc800078e00ff */
[----:B------:R-:W-:Y:S01]  /*08d0*/  FFMA R24, R29, R24, R20 ;  /* 0x000000181d187223 */ /* 0x000fe20000000014 */
[----:B-----5:R-:W-:Y:S01]  /*08e0*/  IMAD.U32 R29, R22, 0x10000, RZ ;  /* 0x00010000161d7824 */ /* 0x020fe200078e00ff */
[----:B------:R-:W-:-:S03]  /*08f0*/  SHF.L.U32 R23, R23, 0x10, RZ ;  /* 0x0000001017177819 */ /* 0x000fc600000006ff */
[----:B------:R-:W-:Y:S01]  /*0900*/  FFMA R24, R29, R27, R24 ;  /* 0x0000001b1d187223 */ /* 0x000fe20000000018 */
[----:B------:R-:W-:Y:S02]  /*0910*/  IMAD.U32 R26, R26, 0x10000, RZ ;  /* 0x000100001a1a7824 */ /* 0x000fe400078e00ff */
[----:B------:R-:W-:Y:S02]  /*0920*/  IMAD.U32 R20, R25, 0x10000, RZ ;  /* 0x0001000019147824 */ /* 0x000fe400078e00ff */
[----:B------:R-:W-:Y:S01]  /*0930*/  FFMA R23, R23, R26, R24 ;  /* 0x0000001a17177223 */ /* 0x000fe20000000018 */
[----:B------:R-:W-:-:S04]  /*0940*/  IMAD.U32 R28, R28, 0x10000, RZ ;  /* 0x000100001c1c7824 */ /* 0x000fc800078e00ff */
[----:B------:R-:W-:-:S07]  /*0950*/  FFMA R20, R20, R28, R23 ;  /* 0x0000001c14147223 */ /* 0x000fce0000000017 */
.L_x_7:
[----:B------:R-:W-:-:S13]  /*0960*/  LOP3.LUT P0, R14, R21, 0x3, RZ, 0xc0, !PT ;  /* 0x00000003150e7812 */ /* 0x000fda000780c0ff */
[----:B------:R-:W-:Y:S05]  /*0970*/  @!P0 BRA `(.L_x_6) ;  /* 0x0000000000a48947 */ /* 0x000fea0003800000 */
[----:B------:R-:W-:Y:S02]  /*0980*/  ISETP.NE.AND P1, PT, R14, 0x1, PT ;  /* 0x000000010e00780c */ /* 0x000fe40003f25270 */
[----:B------:R-:W-:-:S04]  /*0990*/  LOP3.LUT R21, R21, 0x1, RZ, 0xc0, !PT ;  /* 0x0000000115157812 */ /* 0x000fc800078ec0ff */
[----:B------:R-:W-:-:S07]  /*09a0*/  ISETP.NE.U32.AND P0, PT, R21, 0x1, PT ;  /* 0x000000011500780c */ /* 0x000fce0003f05070 */
[----:B------:R-:W-:Y:S06]  /*09b0*/  @!P1 BRA `(.L_x_8) ;  /* 0x0000000000549947 */ /* 0x000fec0003800000 */
        /* <DEDUP_REMOVED lines=13> */
[----:B------:R-:W5:Y:S01]  /*0a90*/  LDG.E.U16 R23, desc[UR8][R14.64+0x2] ;  /* 0x000002080e177981 */ /* 0x000f62000c1e1500 */
[----:B------:R-:W-:Y:S01]  /*0aa0*/  VIADD R19, R19, 0x2 ;  /* 0x0000000213137836 */ /* 0x000fe20000000000 */
[----:B---3--:R-:W-:Y:S01]  /*0ab0*/  SHF.L.U32 R22, R22, 0x10, RZ ;  /* 0x0000001016167819 */ /* 0x008fe200000006ff */
[----:B----4-:R-:W-:-:S02]  /*0ac0*/  IMAD.U32 R21, R21, 0x10000, RZ ;  /* 0x0001000015157824 */ /* 0x010fc400078e00ff */
[----:B--2---:R-:W-:Y:S02]  /*0ad0*/  IMAD.U32 R24, R24, 0x10000, RZ ;  /* 0x0001000018187824 */ /* 0x004fe400078e00ff */
[----:B-----5:R-:W-:Y:S02]  /*0ae0*/  IMAD.U32 R23, R23, 0x10000, RZ ;  /* 0x0001000017177824 */ /* 0x020fe400078e00ff */
[----:B------:R-:W-:-:S04]  /*0af0*/  FFMA R20, R21, R22, R20 ;  /* 0x0000001615147223 */ /* 0x000fc80000000014 */
[----:B------:R-:W-:-:S07]  /*0b00*/  FFMA R20, R23, R24, R20 ;  /* 0x0000001817147223 */ /* 0x000fce0000000014 */
.L_x_8:
[----:B------:R-:W-:Y:S05]  /*0b10*/  @P0 BRA `(.L_x_6) ;  /* 0x00000000003c0947 */ /* 0x000fea0003800000 */
[----:B------:R-:W0:Y:S01]  /*0b20*/  LDC.64 R14, c[0x0][0x388] ;  /* 0x0000e200ff0e7b82 */ /* 0x000e220000000a00 */
[----:B------:R-:W1:Y:S01]  /*0b30*/  LDCU.64 UR4, c[0x0][0x390] ;  /* 0x00007200ff0477ac */ /* 0x000e620008000a00 */
[----:B------:R-:W-:Y:S02]  /*0b40*/  IADD3 R16, P0, PT, R3, R19, RZ ;  /* 0x0000001303107210 */ /* 0x000fe40007f1e0ff */
[----:B------:R-:W-:-:S03]  /*0b50*/  IADD3 R11, P1, PT, R19, R10, RZ ;  /* 0x0000000a130b7210 */ /* 0x000fc60007f3e0ff */
[----:B------:R-:W-:Y:S01]  /*0b60*/  IMAD.X R17, RZ, RZ, R7, P0 ;  /* 0x000000ffff117224 */ /* 0x000fe200000e0607 */
[----:B------:R-:W-:Y:S02]  /*0b70*/  IADD3.X R18, PT, PT, RZ, R18, RZ, P1, !PT ;  /* 0x00000012ff127210 */ /* 0x000fe40000ffe4ff */
[----:B-1----:R-:W-:-:S04]  /*0b80*/  LEA R10, P1, R11, UR4, 0x1 ;  /* 0x000000040b0a7c11 */ /* 0x002fc8000f8208ff */
[----:B------:R-:W-:Y:S02]  /*0b90*/  LEA.HI.X R11, R11, UR5, R18, 0x1, P1 ;  /* 0x000000050b0b7c11 */ /* 0x000fe400088f0c12 */
[----:B0-----:R-:W-:-:S03]  /*0ba0*/  LEA R14, P0, R16, R14, 0x1 ;  /* 0x0000000e100e7211 */ /* 0x001fc600078008ff */
[----:B------:R-:W2:Y:S01]  /*0bb0*/  LDG.E.U16 R10, desc[UR8][R10.64] ;  /* 0x000000080a0a7981 */ /* 0x000ea2000c1e1500 */
[----:B------:R-:W-:-:S05]  /*0bc0*/  LEA.HI.X R15, R16, R15, R17, 0x1, P0 ;  /* 0x0000000f100f7211 */ /* 0x000fca00000f0c11 */
[----:B------:R-:W3:Y:S01]  /*0bd0*/  LDG.E.U16 R14, desc[UR8][R14.64] ;  /* 0x000000080e0e7981 */ /* 0x000ee2000c1e1500 */
[----:B--2---:R-:W-:Y:S02]  /*0be0*/  IMAD.U32 R16, R10, 0x10000, RZ ;  /* 0x000100000a107824 */ /* 0x004fe400078e00ff */
[----:B---3--:R-:W-:-:S04]  /*0bf0*/  IMAD.U32 R17, R14, 0x10000, RZ ;  /* 0x000100000e117824 */ /* 0x008fc800078e00ff */
[----:B------:R-:W-:-:S07]  /*0c00*/  FFMA R20, R17, R16, R20 ;  /* 0x0000001011147223 */ /* 0x000fce0000000014 */
.L_x_6:
[----:B------:R-:W0:Y:S01]  /*0c10*/  S2UR UR5, SR_CgaCtaId ;  /* 0x00000000000579c3 */ /* 0x000e220000008800 */
[----:B------:R-:W1:Y:S01]  /*0c20*/  LDCU UR10, c[0x0][0x3b4] ;  /* 0x00007680ff0a77ac */ /* 0x000e620008000800 */
[----:B------:R-:W2:Y:S01]  /*0c30*/  LDCU UR11, c[0x0][0x3a0] ;  /* 0x00007400ff0b77ac */ /* 0x000ea20008000800 */
[----:B------:R-:W-:Y:S01]  /*0c40*/  UMOV UR4, 0x400 ;  /* 0x0000040000047882 */ /* 0x000fe20000000000 */
[----:B-1----:R-:W-:Y:S01]  /*0c50*/  FMUL R15, R20, UR10 ;  /* 0x0000000a140f7c20 */ /* 0x002fe20008400000 */
[----:B--2---:R-:W-:Y:S01]  /*0c60*/  MOV R11, UR11 ;  /* 0x0000000b000b7c02 */ /* 0x004fe20008000f00 */
[----:B0-----:R-:W-:-:S03]  /*0c70*/  ULEA UR4, UR5, UR4, 0x18 ;  /* 0x0000000405047291 */ /* 0x001fc6000f8ec0ff */
[----:B------:R-:W-:-:S03]  /*0c80*/  FMNMX R2, R15, R2, !PT ;  /* 0x000000020f027209 */ /* 0x000fc60007800000 */
[C---:B------:R-:W-:Y:S01]  /*0c90*/  LEA R10, R8.reuse, UR4, 0x2 ;  /* 0x00000004080a7c11 */ /* 0x040fe2000f8e10ff */
[----:B------:R-:W-:-:S04]  /*0ca0*/  VIADD R8, R8, 0x100 ;  /* 0x0000010008087836 */ /* 0x000fc80000000000 */
[----:B------:R0:W-:Y:S01]  /*0cb0*/  STS [R10], R15 ;  /* 0x0000000f0a007388 */ /* 0x0001e20000000800 */
[----:B------:R-:W-:-:S13]  /*0cc0*/  ISETP.GE.AND P0, PT, R8, R11, PT ;  /* 0x0000000b0800720c */ /* 0x000fda0003f06270 */
[----:B0-----:R-:W-:Y:S05]  /*0cd0*/  @!P0 BRA `(.L_x_9) ;  /* 0xfffffff400948947 */ /* 0x001fea000383ffff */
[----:B------:R-:W-:Y:S05]  /*0ce0*/  BSYNC.RECONVERGENT B1 ;  /* 0x0000000000017941 */ /* 0x000fea0003800200 */
.L_x_3:
[----:B------:R-:W-:Y:S05]  /*0cf0*/  BRA `(.L_x_1) ;  /* 0x00000004000c7947 */ /* 0x000fea0003800000 */
.L_x_2:
[-C--:B------:R-:W-:Y:S01]  /*0d00*/  LOP3.LUT R2, RZ, R0.reuse, RZ, 0x33, !PT ;  /* 0x00000000ff027212 */ /* 0x080fe200078e33ff */
[----:B------:R-:W0:Y:S01]  /*0d10*/  LDCU UR4, c[0x0][0x3b4] ;  /* 0x00007680ff0477ac */ /* 0x000e220008000800 */
[----:B------:R-:W-:Y:S01]  /*0d20*/  BSSY.RECONVERGENT B1, `(.L_x_10) ;  /* 0x000001f000017945 */ /* 0x000fe20003800200 */
[----:B------:R-:W-:Y:S02]  /*0d30*/  MOV R4, R0 ;  /* 0x0000000000047202 */ /* 0x000fe40000000f00 */
[----:B------:R-:W-:Y:S02]  /*0d40*/  IMAD.IADD R9, R2, 0x1, R11 ;  /* 0x0000000102097824 */ /* 0x000fe400078e020b */
[----:B------:R-:W-:-:S03]  /*0d50*/  IMAD.MOV.U32 R2, RZ, RZ, -0xeb60d36 ;  /* 0xf149f2caff027424 */ /* 0x000fc600078e00ff */
[C---:B------:R-:W-:Y:S02]  /*0d60*/  ISETP.GE.U32.AND P0, PT, R9.reuse, 0x700, PT ;  /* 0x000007000900780c */ /* 0x040fe40003f06070 */
[----:B------:R-:W-:-:S04]  /*0d70*/  LEA.HI R10, R9, 0x1, RZ, 0x18 ;  /* 0x00000001090a7811 */ /* 0x000fc800078fc0ff */
[----:B------:R-:W-:Y:S01]  /*0d80*/  LOP3.LUT R12, R10, 0x7, RZ, 0xc0, !PT ;  /* 0x000000070a0c7812 */ /* 0x000fe200078ec0ff */
[----:B0-----:R-:W-:-:S03]  /*0d90*/  FMUL R7, RZ, UR4 ;  /* 0x00000004ff077c20 */ /* 0x001fc60008400000 */
[----:B------:R-:W-:-:S03]  /*0da0*/  ISETP.NE.AND P1, PT, R12, RZ, PT ;  /* 0x000000ff0c00720c */ /* 0x000fc60003f25270 */
[----:B------:R-:W-:Y:S10]  /*0db0*/  @!P0 BRA `(.L_x_11) ;  /* 0x0000000000548947 */ /* 0x000ff40003800000 */
[----:B------:R-:W0:Y:S01]  /*0dc0*/  S2R R15, SR_CgaCtaId ;  /* 0x00000000000f7919 */ /* 0x000e220000008800 */
[----:B------:R-:W-:Y:S01]  /*0dd0*/  MOV R2, 0x400 ;  /* 0x0000040000027802 */ /* 0x000fe20000000f00 */
[----:B------:R-:W-:Y:S01]  /*0de0*/  IMAD.MOV.U32 R6, RZ, RZ, RZ ;  /* 0x000000ffff067224 */ /* 0x000fe200078e00ff */
[----:B------:R-:W-:Y:S01]  /*0df0*/  LOP3.LUT R13, R10, 0x1fffff8, RZ, 0xc0, !PT ;  /* 0x01fffff80a0d7812 */ /* 0x000fe200078ec0ff */
[----:B------:R-:W-:Y:S01]  /*0e00*/  IMAD.MOV.U32 R4, RZ, RZ, R0 ;  /* 0x000000ffff047224 */ /* 0x000fe200078e0000 */
[----:B0-----:R-:W-:Y:S01]  /*0e10*/  LEA R15, R15, R2, 0x18 ;  /* 0x000000020f0f7211 */ /* 0x001fe200078ec0ff */
[----:B------:R-:W-:-:S07]  /*0e20*/  IMAD.MOV.U32 R2, RZ, RZ, -0xeb60d36 ;  /* 0xf149f2caff027424 */ /* 0x000fce00078e00ff */
.L_x_12:
[----:B0-----:R-:W-:Y:S01]  /*0e30*/  LEA R8, R4, R15, 0x2 ;  /* 0x0000000f04087211 */ /* 0x001fe200078e10ff */
[----:B------:R-:W-:Y:S01]  /*0e40*/  VIADD R6, R6, 0x8 ;  /* 0x0000000806067836 */ /* 0x000fe20000000000 */
[----:B------:R-:W-:Y:S01]  /*0e50*/  FMNMX R2, R7, R2, !PT ;  /* 0x0000000207027209 */ /* 0x000fe20007800000 */
[----:B------:R-:W-:Y:S02]  /*0e60*/  VIADD R4, R4, 0x800 ;  /* 0x0000080004047836 */ /* 0x000fe40000000000 */
[----:B------:R0:W-:Y:S01]  /*0e70*/  STS [R8], R7 ;  /* 0x0000000708007388 */ /* 0x0001e20000000800 */
[----:B------:R-:W-:-:S03]  /*0e80*/  ISETP.NE.AND P0, PT, R6, R13, PT ;  /* 0x0000000d0600720c */ /* 0x000fc60003f05270 */
[----:B------:R0:W-:Y:S04]  /*0e90*/  STS [R8+0x400], R7 ;  /* 0x0004000708007388 */ /* 0x0001e80000000800 */
[----:B------:R0:W-:Y:S04]  /*0ea0*/  STS [R8+0x800], R7 ;  /* 0x0008000708007388 */ /* 0x0001e80000000800 */
[----:B------:R0:W-:Y:S04]  /*0eb0*/  STS [R8+0xc00], R7 ;  /* 0x000c000708007388 */ /* 0x0001e80000000800 */
[----:B------:R0:W-:Y:S04]  /*0ec0*/  STS [R8+0x1000], R7 ;  /* 0x0010000708007388 */ /* 0x0001e80000000800 */
[----:B------:R0:W-:Y:S04]  /*0ed0*/  STS [R8+0x1400], R7 ;  /* 0x0014000708007388 */ /* 0x0001e80000000800 */
[----:B------:R0:W-:Y:S04]  /*0ee0*/  STS [R8+0x1800], R7 ;  /* 0x0018000708007388 */ /* 0x0001e80000000800 */
[----:B------:R0:W-:Y:S01]  /*0ef0*/  STS [R8+0x1c00], R7 ;  /* 0x001c000708007388 */ /* 0x0001e20000000800 */
[----:B------:R-:W-:Y:S05]  /*0f00*/  @P0 BRA `(.L_x_12) ;  /* 0xfffffffc00c80947 */ /* 0x000fea000383ffff */
.L_x_11:
[----:B------:R-:W-:Y:S05]  /*0f10*/  BSYNC.RECONVERGENT B1 ;  /* 0x0000000000017941 */ /* 0x000fea0003800200 */
.L_x_10:
[----:B------:R-:W-:Y:S05]  /*0f20*/  @!P1 BRA `(.L_x_1) ;  /* 0x0000000000809947 */ /* 0x000fea0003800000 */
[----:B------:R-:W-:Y:S01]  /*0f30*/  ISETP.GE.U32.AND P0, PT, R12, 0x4, PT ;  /* 0x000000040c00780c */ /* 0x000fe20003f06070 */
[----:B------:R-:W-:Y:S01]  /*0f40*/  BSSY.RECONVERGENT B1, `(.L_x_13) ;  /* 0x000000d000017945 */ /* 0x000fe20003800200 */
[----:B------:R-:W-:-:S11]  /*0f50*/  LOP3.LUT P1, R10, R10, 0x3, RZ, 0xc0, !PT ;  /* 0x000000030a0a7812 */ /* 0x000fd6000782c0ff */
[----:B------:R-:W-:Y:S05]  /*0f60*/  @!P0 BRA `(.L_x_14) ;  /* 0x0000000000288947 */ /* 0x000fea0003800000 */
[----:B------:R-:W1:Y:S01]  /*0f70*/  S2UR UR5, SR_CgaCtaId ;  /* 0x00000000000579c3 */ /* 0x000e620000008800 */
[----:B------:R-:W-:Y:S01]  /*0f80*/  UMOV UR4, 0x400 ;  /* 0x0000040000047882 */ /* 0x000fe20000000000 */
[----:B------:R-:W-:Y:S01]  /*0f90*/  FMNMX R2, R2, R7, !PT ;  /* 0x0000000702027209 */ /* 0x000fe20007800000 */
[----:B-1----:R-:W-:-:S06]  /*0fa0*/  ULEA UR4, UR5, UR4, 0x18 ;  /* 0x0000000405047291 */ /* 0x002fcc000f8ec0ff */
[C---:B------:R-:W-:Y:S01]  /*0fb0*/  LEA R6, R4.reuse, UR4, 0x2 ;  /* 0x0000000404067c11 */ /* 0x040fe2000f8e10ff */
[----:B------:R-:W-:-:S04]  /*0fc0*/  VIADD R4, R4, 0x400 ;  /* 0x0000040004047836 */ /* 0x000fc80000000000 */
[----:B------:R1:W-:Y:S04]  /*0fd0*/  STS [R6], R7 ;  /* 0x0000000706007388 */ /* 0x0003e80000000800 */
[----:B------:R1:W-:Y:S04]  /*0fe0*/  STS [R6+0x400], R7 ;  /* 0x0004000706007388 */ /* 0x0003e80000000800 */
[----:B------:R1:W-:Y:S04]  /*0ff0*/  STS [R6+0x800], R7 ;  /* 0x0008000706007388 */ /* 0x0003e80000000800 */
[----:B------:R1:W-:Y:S02]  /*1000*/  STS [R6+0xc00], R7 ;  /* 0x000c000706007388 */ /* 0x0003e40000000800 */
.L_x_14:
[----:B------:R-:W-:Y:S05]  /*1010*/  BSYNC.RECONVERGENT B1 ;  /* 0x0000000000017941 */ /* 0x000fea0003800200 */
.L_x_13:
[----:B------:R-:W-:Y:S05]  /*1020*/  @!P1 BRA `(.L_x_1) ;  /* 0x0000000000409947 */ /* 0x000fea0003800000 */
[----:B------:R-:W-:Y:S02]  /*1030*/  ISETP.NE.AND P1, PT, R10, 0x1, PT ;  /* 0x000000010a00780c */ /* 0x000fe40003f25270 */
[----:B------:R-:W-:-:S11]  /*1040*/  LOP3.LUT P0, RZ, R9, 0x100, RZ, 0xc0, !PT ;  /* 0x0000010009ff7812 */ /* 0x000fd6000780c0ff */
[----:B------:R-:W2:Y:S01]  /*1050*/  @P1 S2R R9, SR_CgaCtaId ;  /* 0x0000000000091919 */ /* 0x000ea20000008800 */
[----:B-1----:R-:W-:Y:S02]  /*1060*/  @P1 MOV R6, 0x400 ;  /* 0x0000040000061802 */ /* 0x002fe40000000f00 */
[----:B0-----:R-:W-:Y:S01]  /*1070*/  @!P0 MOV R8, 0x400 ;  /* 0x0000040000088802 */ /* 0x001fe20000000f00 */
[----:B------:R-:W0:Y:S01]  /*1080*/  @!P0 S2R R13, SR_CgaCtaId ;  /* 0x00000000000d8919 */ /* 0x000e220000008800 */
[----:B------:R-:W-:-:S04]  /*1090*/  @P1 FMNMX R2, R2, R7, !PT ;  /* 0x0000000702021209 */ /* 0x000fc80007800000 */
[----:B------:R-:W-:Y:S02]  /*10a0*/  @!P0 FMNMX R2, R2, R7, !PT ;  /* 0x0000000702028209 */ /* 0x000fe40007800000 */
[----:B--2---:R-:W-:Y:S02]  /*10b0*/  @P1 LEA R9, R9, R6, 0x18 ;  /* 0x0000000609091211 */ /* 0x004fe400078ec0ff */
[----:B0-----:R-:W-:Y:S02]  /*10c0*/  @!P0 LEA R13, R13, R8, 0x18 ;  /* 0x000000080d0d8211 */ /* 0x001fe400078ec0ff */
[C---:B------:R-:W-:Y:S01]  /*10d0*/  @P1 LEA R6, R4.reuse, R9, 0x2 ;  /* 0x0000000904061211 */ /* 0x040fe200078e10ff */
[----:B------:R-:W-:-:S04]  /*10e0*/  @P1 VIADD R4, R4, 0x200 ;  /* 0x0000020004041836 */ /* 0x000fc80000000000 */
[----:B------:R-:W-:Y:S01]  /*10f0*/  @!P0 IMAD R4, R4, 0x4, R13 ;  /* 0x0000000404048824 */ /* 0x000fe200078e020d */
[----:B------:R2:W-:Y:S04]  /*1100*/  @P1 STS [R6], R7 ;  /* 0x0000000706001388 */ /* 0x0005e80000000800 */
[----:B------:R2:W-:Y:S04]  /*1110*/  @P1 STS [R6+0x400], R7 ;  /* 0x0004000706001388 */ /* 0x0005e80000000800 */
[----:B------:R2:W-:Y:S02]  /*1120*/  @!P0 STS [R4], R7 ;  /* 0x0000000704008388 */ /* 0x0005e40000000800 */
.L_x_1:
[----:B------:R-:W-:Y:S05]  /*1130*/  BSYNC.RECONVERGENT B0 ;  /* 0x0000000000007941 */ /* 0x000fea0003800200 */
.L_x_0:
[----:B------:R-:W3:Y:S01]  /*1140*/  S2UR UR5, SR_CgaCtaId ;  /* 0x00000000000579c3 */ /* 0x000ee20000008800 */
[----:B------:R-:W-:Y:S01]  /*1150*/  UMOV UR4, 0x400 ;  /* 0x0000040000047882 */ /* 0x000fe20000000000 */
[C---:B------:R-:W-:Y:S01]  /*1160*/  ISETP.GT.U32.AND P0, PT, R0.reuse, 0x7f, PT ;  /* 0x0000007f0000780c */ /* 0x040fe20003f04070 */
[----:B------:R-:W-:Y:S01]  /*1170*/  BSSY.RECONVERGENT B0, `(.L_x_15) ;  /* 0x0000092000007945 */ /* 0x000fe20003800200 */
[----:B------:R-:W-:Y:S01]  /*1180*/  ISETP.GT.U32.AND P1, PT, R0, 0x3f, PT ;  /* 0x0000003f0000780c */ /* 0x000fe20003f24070 */
[----:B---3--:R-:W-:-:S06]  /*1190*/  ULEA UR4, UR5, UR4, 0x18 ;  /* 0x0000000405047291 */ /* 0x008fcc000f8ec0ff */
[----:B012---:R-:W-:-:S05]  /*11a0*/  LEA R7, R11, UR4, 0x2 ;  /* 0x000000040b077c11 */ /* 0x007fca000f8e10ff */
[----:B------:R-:W-:-:S05]  /*11b0*/  IMAD R9, R0, 0x4, R7 ;  /* 0x0000000400097824 */ /* 0x000fca00078e0207 */
[----:B------:R-:W-:Y:S01]  /*11c0*/  STS [R9], R2 ;  /* 0x0000000209007388 */ /* 0x000fe20000000800 */
[----:B------:R-:W-:Y:S06]  /*11d0*/  BAR.SYNC.DEFER_BLOCKING 0x0 ;  /* 0x0000000000007b1d */ /* 0x000fec0000010000 */
[----:B------:R-:W-:Y:S04]  /*11e0*/  @!P0 LDS R4, [R9] ;  /* 0x0000000009048984 */ /* 0x000fe80000000800 */
[----:B------:R-:W0:Y:S02]  /*11f0*/  @!P0 LDS R13, [R9+0x200] ;  /* 0x00020000090d8984 */ /* 0x000e240000000800 */
[----:B0-----:R-:W-:-:S05]  /*1200*/  @!P0 FMNMX R4, R4, R13, !PT ;  /* 0x0000000d04048209 */ /* 0x001fca0007800000 */
[----:B------:R-:W-:Y:S01]  /*1210*/  @!P0 STS [R9], R4 ;  /* 0x0000000409008388 */ /* 0x000fe20000000800 */
[----:B------:R-:W-:Y:S01]  /*1220*/  BAR.SYNC.DEFER_BLOCKING 0x0 ;  /* 0x0000000000007b1d */ /* 0x000fe20000010000 */
[----:B------:R-:W-:-:S05]  /*1230*/  ISETP.GT.U32.AND P0, PT, R0, 0x1f, PT ;  /* 0x0000001f0000780c */ /* 0x000fca0003f04070 */
        /* <DEDUP_REMOVED lines=29> */
[----:B------:R-:W-:-:S05]  /*1410*/  ISETP.NE.AND P1, PT, R0, RZ, PT ;  /* 0x000000ff0000720c */ /* 0x000fca0003f25270 */
[----:B------:R-:W-:Y:S04]  /*1420*/  @!P0 LDS R4, [R9] ;  /* 0x0000000009048984 */ /* 0x000fe80000000800 */
[----:B------:R-:W0:Y:S02]  /*1430*/  @!P0 LDS R13, [R9+0x8] ;  /* 0x00000800090d8984 */ /* 0x000e240000000800 */
[----:B0-----:R-:W-:-:S05]  /*1440*/  @!P0 FMNMX R4, R4, R13, !PT ;  /* 0x0000000d04048209 */ /* 0x001fca0007800000 */
[----:B------:R-:W-:Y:S01]  /*1450*/  @!P0 STS [R9], R4 ;  /* 0x0000000409008388 */ /* 0x000fe20000000800 */
[----:B------:R-:W-:Y:S01]  /*1460*/  BAR.SYNC.DEFER_BLOCKING 0x0 ;  /* 0x0000000000007b1d */ /* 0x000fe20000010000 */
[----:B------:R-:W-:-:S05]  /*1470*/  ISETP.GE.AND P0, PT, R0, R11, PT ;  /* 0x0000000b0000720c */ /* 0x000fca0003f06270 */
[----:B------:R-:W-:Y:S04]  /*1480*/  @!P1 LDS R6, [R9] ;  /* 0x0000000009069984 */ /* 0x000fe80000000800 */
[----:B------:R-:W0:Y:S02]  /*1490*/  @!P1 LDS R13, [R7+0x4] ;  /* 0x00000400070d9984 */ /* 0x000e240000000800 */
[----:B0-----:R-:W-:Y:S01]  /*14a0*/  @!P1 FMNMX R8, R6, R13, !PT ;  /* 0x0000000d06089209 */ /* 0x001fe20007800000 */
[----:B------:R-:W-:-:S04]  /*14b0*/  HFMA2 R6, -RZ, RZ, 0, 0 ;  /* 0x00000000ff067431 */ /* 0x000fc800000001ff */
[----:B------:R0:W-:Y:S01]  /*14c0*/  @!P1 STS [R9], R8 ;  /* 0x0000000809009388 */ /* 0x0001e20000000800 */
[----:B------:R-:W-:Y:S06]  /*14d0*/  BAR.SYNC.DEFER_BLOCKING 0x0 ;  /* 0x0000000000007b1d */ /* 0x000fec0000010000 */
[----:B------:R-:W-:Y:S05]  /*14e0*/  @P0 BRA `(.L_x_16) ;  /* 0x0000000400680947 */ /* 0x000fea0003800000 */
[----:B------:R1:W2:Y:S01]  /*14f0*/  LDS R2, [R7] ;  /* 0x0000000007027984 */ /* 0x0002a20000000800 */
[----:B------:R-:W-:Y:S01]  /*1500*/  LOP3.LUT R4, RZ, R0, RZ, 0x33, !PT ;  /* 0x00000000ff047212 */ /* 0x000fe200078e33ff */
[----:B------:R-:W-:Y:S01]  /*1510*/  BSSY.RECONVERGENT B1, `(.L_x_17) ;  /* 0x0000020000017945 */ /* 0x000fe20003800200 */
[----:B------:R-:W-:-:S03]  /*1520*/  IMAD.MOV.U32 R6, RZ, RZ, RZ ;  /* 0x000000ffff067224 */ /* 0x000fc600078e00ff */
[----:B0-----:R-:W-:-:S05]  /*1530*/  IMAD.IADD R8, R4, 0x1, R11 ;  /* 0x0000000104087824 */ /* 0x001fca00078e020b */
[C---:B------:R-:W-:Y:S02]  /*1540*/  LOP3.LUT R4, R8.reuse, 0x300, RZ, 0xc0, !PT ;  /* 0x0000030008047812 */ /* 0x040fe400078ec0ff */
[----:B------:R-:W-:Y:S02]  /*1550*/  ISETP.GE.U32.AND P1, PT, R8, 0x300, PT ;  /* 0x000003000800780c */ /* 0x000fe40003f26070 */
[----:B------:R-:W-:Y:S01]  /*1560*/  ISETP.NE.AND P0, PT, R4, 0x300, PT ;  /* 0x000003000400780c */ /* 0x000fe20003f05270 */
[----:B------:R-:W-:-:S12]  /*1570*/  IMAD.MOV.U32 R4, RZ, RZ, R0 ;  /* 0x000000ffff047224 */ /* 0x000fd800078e0000 */
[----:B-1----:R-:W-:Y:S05]  /*1580*/  @!P0 BRA `(.L_x_18) ;  /* 0x0000000000608947 */ /* 0x002fea0003800000 */
[----:B------:R-:W-:Y:S01]  /*1590*/  LEA.HI R8, R8, 0x1, RZ, 0x18 ;  /* 0x0000000108087811 */ /* 0x000fe200078fc0ff */
[----:B------:R-:W-:Y:S01]  /*15a0*/  HFMA2 R16, -RZ, RZ, 0.96630859375, -0.0022525787353515625 ;  /* 0x3bbb989dff107431 */ /* 0x000fe200000001ff */
[----:B------:R-:W-:Y:S01]  /*15b0*/  MOV R10, RZ ;  /* 0x000000ff000a7202 */ /* 0x000fe20000000f00 */
[----:B------:R-:W-:Y:S01]  /*15c0*/  IMAD.MOV.U32 R6, RZ, RZ, RZ ;  /* 0x000000ffff067224 */ /* 0x000fe200078e00ff */
[----:B------:R-:W-:Y:S01]  /*15d0*/  LOP3.LUT R17, R8, 0x3, RZ, 0xc0, !PT ;  /* 0x0000000308117812 */ /* 0x000fe200078ec0ff */
[----:B------:R-:W-:Y:S02]  /*15e0*/  IMAD.MOV.U32 R4, RZ, RZ, R0 ;  /* 0x000000ffff047224 */ /* 0x000fe400078e0000 */
[----:B------:R-:W-:-:S07]  /*15f0*/  IMAD.MOV.U32 R15, RZ, RZ, 0x437c0000 ;  /* 0x437c0000ff0f7424 */ /* 0x000fce00078e00ff */
.L_x_19:
[C---:B0-----:R-:W-:Y:S01]  /*1600*/  LEA R8, R4.reuse, UR4, 0x2 ;  /* 0x0000000404087c11 */ /* 0x041fe2000f8e10ff */
[----:B------:R-:W-:Y:S01]  /*1610*/  VIADD R4, R4, 0x100 ;  /* 0x0000010004047836 */ /* 0x000fe20000000000 */
[----:B------:R-:W-:-:S03]  /*1620*/  IADD3 R10, PT, PT, R10, 0x1, RZ ;  /* 0x000000010a0a7810 */ /* 0x000fc60007ffe0ff */
[----:B------:R-:W2:Y:S01]  /*1630*/  LDS R13, [R8] ;  /* 0x00000000080d7984 */ /* 0x000ea20000000800 */
[----:B------:R-:W-:Y:S01]  /*1640*/  ISETP.NE.AND P0, PT, R10, R17, PT ;  /* 0x000000110a00720c */ /* 0x000fe20003f05270 */
[----:B--2---:R-:W-:-:S04]  /*1650*/  FADD R13, -R2, R13 ;  /* 0x0000000d020d7221 */ /* 0x004fc80000000100 */
[----:B------:R-:W-:-:S04]  /*1660*/  FFMA.SAT R12, R13, R16, 0.5 ;  /* 0x3f0000000d0c7423 */ /* 0x000fc80000002010 */
[----:B------:R-:W-:-:S04]  /*1670*/  FFMA.RM R12, R12, R15, 12582913 ;  /* 0x4b4000010c0c7423 */ /* 0x000fc8000000400f */
[C---:B------:R-:W-:Y:S01]  /*1680*/  FADD R14, R12.reuse, -12583039 ;  /* 0xcb40007f0c0e7421 */ /* 0x040fe20000000000 */
[----:B------:R-:W-:-:S03]  /*1690*/  IMAD.SHL.U32 R12, R12, 0x800000, RZ ;  /* 0x008000000c0c7824 */ /* 0x000fc600078e00ff */
[----:B------:R-:W-:-:S04]  /*16a0*/  FFMA R14, R13, 1.4426950216293334961, -R14 ;  /* 0x3fb8aa3b0d0e7823 */ /* 0x000fc8000000080e */
[----:B------:R-:W-:-:S04]  /*16b0*/  FFMA R14, R13, 1.925963033500011079e-08, R14 ;  /* 0x32a570600d0e7823 */ /* 0x000fc8000000000e */
[----:B------:R-:W0:Y:S02]  /*16c0*/  MUFU.EX2 R13, R14 ;  /* 0x0000000e000d7308 */ /* 0x000e240000000800 */
[----:B0-----:R-:W-:-:S04]  /*16d0*/  FMUL R13, R12, R13 ;  /* 0x0000000d0c0d7220 */ /* 0x001fc80000400000 */
[----:B------:R-:W-:Y:S01]  /*16e0*/  FADD R6, R13, R6 ;  /* 0x000000060d067221 */ /* 0x000fe20000000000 */
[----:B------:R0:W-:Y:S01]  /*16f0*/  STS [R8], R13 ;  /* 0x0000000d08007388 */ /* 0x0001e20000000800 */
[----:B------:R-:W-:Y:S05]  /*1700*/  @P0 BRA `(.L_x_19) ;  /* 0xfffffffc00bc0947 */ /* 0x000fea000383ffff */
.L_x_18:
[----:B------:R-:W-:Y:S05]  /*1710*/  BSYNC.RECONVERGENT B1 ;  /* 0x0000000000017941 */ /* 0x000fea0003800200 */
.L_x_17:
[----:B------:R-:W-:Y:S05]  /*1720*/  @!P1 BRA `(.L_x_16) ;  /* 0x0000000000d89947 */ /* 0x000fea0003800000 */
.L_x_20:
[C---:B0--3--:R-:W-:Y:S01]  /*1730*/  LEA R8, R4.reuse, UR4, 0x2 ;  /* 0x0000000404087c11 */ /* 0x049fe2000f8e10ff */
[----:B------:R-:W-:Y:S01]  /*1740*/  IMAD.MOV.U32 R10, RZ, RZ, 0x3bbb989d ;  /* 0x3bbb989dff0a7424 */ /* 0x000fe200078e00ff */
[----:B------:R-:W-:Y:S01]  /*1750*/  MOV R12, 0x437c0000 ;  /* 0x437c0000000c7802 */ /* 0x000fe20000000f00 */
[----:B------:R-:W-:Y:S02]  /*1760*/  VIADD R4, R4, 0x400 ;  /* 0x0000040004047836 */ /* 0x000fe40000000000 */
[----:B------:R-:W2:Y:S03]  /*1770*/  LDS R13, [R8] ;  /* 0x00000000080d7984 */ /* 0x000ea60000000800 */
[----:B------:R-:W-:Y:S01]  /*1780*/  ISETP.GE.AND P0, PT, R4, R11, PT ;  /* 0x0000000b0400720c */ /* 0x000fe20003f06270 */
[----:B------:R-:W0:Y:S04]  /*1790*/  LDS R17, [R8+0x400] ;  /* 0x0004000008117984 */ /* 0x000e280000000800 */
[----:B------:R-:W1:Y:S04]  /*17a0*/  LDS R15, [R8+0x800] ;  /* 0x00080000080f7984 */ /* 0x000e680000000800 */
[----:B------:R-:W3:Y:S01]  /*17b0*/  LDS R23, [R8+0xc00] ;  /* 0x000c000008177984 */ /* 0x000ee20000000800 */
[----:B--2---:R-:W-:-:S04]  /*17c0*/  FADD R19, -R2, R13 ;  /* 0x0000000d02137221 */ /* 0x004fc80000000100 */
[----:B------:R-:W-:Y:S01]  /*17d0*/  FFMA.SAT R13, R19, R10, 0.5 ;  /* 0x3f000000130d7423 */ /* 0x000fe2000000200a */
[----:B0-----:R-:W-:-:S03]  /*17e0*/  FADD R17, -R2, R17 ;  /* 0x0000001102117221 */ /* 0x001fc60000000100 */
[----:B------:R-:W-:Y:S01]  /*17f0*/  FFMA.RM R13, R13, R12, 12582913 ;  /* 0x4b4000010d0d7423 */ /* 0x000fe2000000400c */
[----:B------:R-:W-:Y:S01]  /*1800*/  FFMA.SAT R21, R17, R10, 0.5 ;  /* 0x3f00000011157423 */ /* 0x000fe2000000200a */
[----:B-1----:R-:W-:Y:S02]  /*1810*/  FADD R15, -R2, R15 ;  /* 0x0000000f020f7221 */ /* 0x002fe40000000100 */
[----:B------:R-:W-:Y:S01]  /*1820*/  FADD R16, R13, -12583039 ;  /* 0xcb40007f0d107421 */ /* 0x000fe20000000000 */
[----:B------:R-:W-:Y:S01]  /*1830*/  FFMA.RM R14, R21, R12, 12582913 ;  /* 0x4b400001150e7423 */ /* 0x000fe2000000400c */
[----:B------:R-:W-:Y:S01]  /*1840*/  FFMA.SAT R21, R15, R10, 0.5 ;  /* 0x3f0000000f157423 */ /* 0x000fe2000000200a */
[----:B------:R-:W-:Y:S02]  /*1850*/  IMAD.SHL.U32 R13, R13, 0x800000, RZ ;  /* 0x008000000d0d7824 */ /* 0x000fe400078e00ff */
[----:B------:R-:W-:Y:S01]  /*1860*/  FFMA R16, R19, 1.4426950216293334961, -R16 ;  /* 0x3fb8aa3b13107823 */ /* 0x000fe20000000810 */
[----:B------:R-:W-:-:S03]  /*1870*/  FADD R20, R14, -12583039 ;  /* 0xcb40007f0e147421 */ /* 0x000fc60000000000 */
[----:B------:R-:W-:Y:S01]  /*1880*/  FFMA R18, R19, 1.925963033500011079e-08, R16 ;  /* 0x32a5706013127823 */ /* 0x000fe20000000010 */
[----:B---3--:R-:W-:Y:S01]  /*1890*/  FADD R19, -R2, R23 ;  /* 0x0000001702137221 */ /* 0x008fe20000000100 */
[----:B------:R-:W-:Y:S01]  /*18a0*/  FFMA.RM R16, R21, R12, 12582913 ;  /* 0x4b40000115107423 */ /* 0x000fe2000000400c */
[----:B------:R-:W-:Y:S02]  /*18b0*/  FFMA R20, R17, 1.4426950216293334961, -R20 ;  /* 0x3fb8aa3b11147823 */ /* 0x000fe40000000814 */
[----:B------:R-:W-:Y:S01]  /*18c0*/  FFMA.SAT R21, R19, R10, 0.5 ;  /* 0x3f00000013157423 */ /* 0x000fe2000000200a */
[C---:B------:R-:W-:Y:S01]  /*18d0*/  FADD R22, R16.reuse, -12583039 ;  /* 0xcb40007f10167421 */ /* 0x040fe20000000000 */
[----:B------:R-:W-:Y:S01]  /*18e0*/  FFMA R10, R17, 1.925963033500011079e-08, R20 ;  /* 0x32a57060110a7823 */ /* 0x000fe20000000014 */
[----:B------:R-:W0:Y:S01]  /*18f0*/  MUFU.EX2 R18, R18 ;  /* 0x0000001200127308 */ /* 0x000e220000000800 */
[----:B------:R-:W-:Y:S01]  /*1900*/  FFMA.RM R12, R21, R12, 12582913 ;  /* 0x4b400001150c7423 */ /* 0x000fe2000000400c */
[----:B------:R-:W-:Y:S01]  /*1910*/  FFMA R22, R15, 1.4426950216293334961, -R22 ;  /* 0x3fb8aa3b0f167823 */ /* 0x000fe20000000816 */
[----:B------:R-:W-:-:S02]  /*1920*/  SHF.L.U32 R16, R16, 0x17, RZ ;  /* 0x0000001710107819 */ /* 0x000fc400000006ff */
[----:B------:R-:W-:Y:S01]  /*1930*/  FADD R20, R12, -12583039 ;  /* 0xcb40007f0c147421 */ /* 0x000fe20000000000 */
[----:B------:R-:W-:Y:S01]  /*1940*/  FFMA R22, R15, 1.925963033500011079e-08, R22 ;  /* 0x32a570600f167823 */ /* 0x000fe20000000016 */
[----:B------:R-:W-:Y:S01]  /*1950*/  IMAD.SHL.U32 R15, R14, 0x800000, RZ ;  /* 0x008000000e0f7824 */ /* 0x000fe200078e00ff */
[----:B------:R-:W1:Y:S01]  /*1960*/  MUFU.EX2 R10, R10 ;  /* 0x0000000a000a7308 */ /* 0x000e620000000800 */
[----:B------:R-:W-:Y:S01]  /*1970*/  FFMA R20, R19, 1.4426950216293334961, -R20 ;  /* 0x3fb8aa3b13147823 */ /* 0x000fe20000000814 */
[----:B------:R-:W-:-:S03]  /*1980*/  IMAD.SHL.U32 R12, R12, 0x800000, RZ ;  /* 0x008000000c0c7824 */ /* 0x000fc600078e00ff */
[----:B------:R-:W-:-:S03]  /*1990*/  FFMA R20, R19, 1.925963033500011079e-08, R20 ;  /* 0x32a5706013147823 */ /* 0x000fc60000000014 */
[----:B------:R-:W2:Y:S01]  /*19a0*/  MUFU.EX2 R17, R22 ;  /* 0x0000001600117308 */ /* 0x000ea20000000800 */
[----:B0-----:R-:W-:-:S04]  /*19b0*/  FMUL R13, R13, R18 ;  /* 0x000000120d0d7220 */ /* 0x001fc80000400000 */
[----:B------:R-:W-:Y:S01]  /*19c0*/  FADD R6, R13, R6 ;  /* 0x000000060d067221 */ /* 0x000fe20000000000 */
[----:B------:R3:W-:Y:S02]  /*19d0*/  STS [R8], R13 ;  /* 0x0000000d08007388 */ /* 0x0007e40000000800 */
[----:B------:R-:W0:Y:S01]  /*19e0*/  MUFU.EX2 R19, R20 ;  /* 0x0000001400137308 */ /* 0x000e220000000800 */
[----:B-1----:R-:W-:-:S04]  /*19f0*/  FMUL R15, R15, R10 ;  /* 0x0000000a0f0f7220 */ /* 0x002fc80000400000 */
[----:B------:R-:W-:Y:S01]  /*1a00*/  FADD R6, R6, R15 ;  /* 0x0000000f06067221 */ /* 0x000fe20000000000 */
[----:B------:R3:W-:Y:S01]  /*1a10*/  STS [R8+0x400], R15 ;  /* 0x0004000f08007388 */ /* 0x0007e20000000800 */
[----:B--2---:R-:W-:-:S04]  /*1a20*/  FMUL R17, R16, R17 ;  /* 0x0000001110117220 */ /* 0x004fc80000400000 */
[----:B------:R-:W-:Y:S01]  /*1a30*/  FADD R6, R6, R17 ;  /* 0x0000001106067221 */ /* 0x000fe20000000000 */
[----:B------:R3:W-:Y:S01]  /*1a40*/  STS [R8+0x800], R17 ;  /* 0x0008001108007388 */ /* 0x0007e20000000800 */
[----:B0-----:R-:W-:-:S04]  /*1a50*/  FMUL R19, R12, R19 ;  /* 0x000000130c137220 */ /* 0x001fc80000400000 */
[----:B------:R-:W-:Y:S01]  /*1a60*/  FADD R6, R6, R19 ;  /* 0x0000001306067221 */ /* 0x000fe20000000000 */
[----:B------:R3:W-:Y:S01]  /*1a70*/  STS [R8+0xc00], R19 ;  /* 0x000c001308007388 */ /* 0x0007e20000000800 */
[----:B------:R-:W-:Y:S05]  /*1a80*/  @!P0 BRA `(.L_x_20) ;  /* 0xfffffffc00288947 */ /* 0x000fea000383ffff */
.L_x_16:
[----:B------:R-:W-:Y:S05]  /*1a90*/  BSYNC.RECONVERGENT B0 ;  /* 0x0000000000007941 */ /* 0x000fea0003800200 */
.L_x_15:
[----:B------:R-:W-:Y:S01]  /*1aa0*/  STS [R9], R6 ;  /* 0x0000000609007388 */ /* 0x000fe20000000800 */
[----:B------:R-:W-:Y:S01]  /*1ab0*/  BAR.SYNC.DEFER_BLOCKING 0x0 ;  /* 0x0000000000007b1d */ /* 0x000fe20000010000 */
[C---:B------:R-:W-:Y:S02]  /*1ac0*/  ISETP.GT.U32.AND P0, PT, R0.reuse, 0x7f, PT ;  /* 0x0000007f0000780c */ /* 0x040fe40003f04070 */
[C---:B------:R-:W-:Y:S02]  /*1ad0*/  ISETP.GT.U32.AND P1, PT, R0.reuse, 0x3f, PT ;  /* 0x0000003f0000780c */ /* 0x040fe40003f24070 */
[----:B------:R-:W-:Y:S01]  /*1ae0*/  ISETP.GE.AND P3, PT, R0, R11, PT ;  /* 0x0000000b0000720c */ /* 0x000fe20003f66270 */
[----:B------:R-:W-:Y:S08]  /*1af0*/  BSSY.RECONVERGENT B0, `(.L_x_21) ;  /* 0x000003c000007945 */ /* 0x000ff00003800200 */
[----:B--2---:R-:W-:Y:S04]  /*1b00*/  @!P0 LDS R2, [R9+0x200] ;  /* 0x0002000009028984 */ /* 0x004fe80000000800 */
[----:B0--3--:R-:W0:Y:S02]  /*1b10*/  @!P0 LDS R13, [R9] ;  /* 0x00000000090d8984 */ /* 0x009e240000000800 */
[----:B0-----:R-:W-:-:S05]  /*1b20*/  @!P0 FADD R2, R2, R13 ;  /* 0x0000000d02028221 */ /* 0x001fca0000000000 */
[----:B------:R-:W-:Y:S01]  /*1b30*/  @!P0 STS [R9], R2 ;  /* 0x0000000209008388 */ /* 0x000fe20000000800 */
[----:B------:R-:W-:Y:S01]  /*1b40*/  BAR.SYNC.DEFER_BLOCKING 0x0 ;  /* 0x0000000000007b1d */ /* 0x000fe20000010000 */
[----:B------:R-:W-:-:S05]  /*1b50*/  ISETP.GT.U32.AND P0, PT, R0, 0x1f, PT ;  /* 0x0000001f0000780c */ /* 0x000fca0003f04070 */
[----:B------:R-:W-:Y:S04]  /*1b60*/  @!P1 LDS R4, [R9+0x100] ;  /* 0x0001000009049984 */ /* 0x000fe80000000800 */
[----:B------:R-:W0:Y:S02]  /*1b70*/  @!P1 LDS R13, [R9] ;  /* 0x00000000090d9984 */ /* 0x000e240000000800 */
        /* <DEDUP_REMOVED lines=27> */
[----:B------:R-:W-:-:S05]  /*1d30*/  ISETP.NE.AND P1, PT, R0, RZ, PT ;  /* 0x000000ff0000720c */ /* 0x000fca0003f25270 */
[----:B------:R-:W-:Y:S04]  /*1d40*/  @!P0 LDS R2, [R9+0x8] ;  /* 0x0000080009028984 */ /* 0x000fe80000000800 */
[----:B------:R-:W0:Y:S02]  /*1d50*/  @!P0 LDS R13, [R9] ;  /* 0x00000000090d8984 */ /* 0x000e240000000800 */
[----:B0-----:R-:W-:-:S05]  /*1d60*/  @!P0 FADD R2, R2, R13 ;  /* 0x0000000d02028221 */ /* 0x001fca0000000000 */
[----:B------:R-:W-:Y:S01]  /*1d70*/  @!P0 STS [R9], R2 ;  /* 0x0000000209008388 */ /* 0x000fe20000000800 */
[----:B------:R-:W-:Y:S06]  /*1d80*/  BAR.SYNC.DEFER_BLOCKING 0x0 ;  /* 0x0000000000007b1d */ /* 0x000fec0000010000 */
[----:B------:R-:W-:Y:S04]  /*1d90*/  @!P1 LDS R4, [R7+0x4] ;  /* 0x0000040007049984 */ /* 0x000fe80000000800 */
[----:B------:R-:W0:Y:S02]  /*1da0*/  @!P1 LDS R13, [R9] ;  /* 0x00000000090d9984 */ /* 0x000e240000000800 */
[----:B0-----:R-:W-:-:S05]  /*1db0*/  @!P1 FADD R4, R4, R13 ;  /* 0x0000000d04049221 */ /* 0x001fca0000000000 */
[----:B------:R-:W-:Y:S01]  /*1dc0*/  @!P1 STS [R9], R4 ;  /* 0x0000000409009388 */ /* 0x000fe20000000800 */
[----:B------:R-:W-:Y:S06]  /*1dd0*/  BAR.SYNC.DEFER_BLOCKING 0x0 ;  /* 0x0000000000007b1d */ /* 0x000fec0000010000 */
[----:B------:R-:W0:Y:S02]  /*1de0*/  LDS R6, [R7] ;  /* 0x0000000007067984 */ /* 0x000e240000000800 */
[----:B0-----:R-:W-:-:S05]  /*1df0*/  FADD R8, R6, 9.9999997171806853657e-10 ;  /* 0x3089705f06087421 */ /* 0x001fca0000000000 */
[----:B------:R-:W-:-:S04]  /*1e00*/  IADD3 R6, PT, PT, R8, 0x1800000, RZ ;  /* 0x0180000008067810 */ /* 0x000fc80007ffe0ff */
[----:B------:R-:W-:-:S04]  /*1e10*/  LOP3.LUT R6, R6, 0x7f800000, RZ, 0xc0, !PT ;  /* 0x7f80000006067812 */ /* 0x000fc800078ec0ff */
[----:B------:R-:W-:-:S13]  /*1e20*/  ISETP.GT.U32.AND P0, PT, R6, 0x1ffffff, PT ;  /* 0x01ffffff0600780c */ /* 0x000fda0003f04070 */
[----:B------:R-:W-:Y:S05]  /*1e30*/  @P0 BRA `(.L_x_22) ;  /* 0x00000000000c0947 */ /* 0x000fea0003800000 */
[----:B------:R-:W-:-:S07]  /*1e40*/  MOV R6, 0x1e60 ;  /* 0x00001e6000067802 */ /* 0x000fce0000000f00 */
[----:B------:R-:W-:Y:S05]  /*1e50*/  CALL.REL.NOINC `($__internal_0_$__cuda_sm20_rcp_rn_f32_slowpath) ;  /* 0x0000001000407944 */ /* 0x000fea0003c00000 */
[----:B------:R-:W-:Y:S05]  /*1e60*/  BRA `(.L_x_23) ;  /* 0x0000000000107947 */ /* 0x000fea0003800000 */
.L_x_22:
[----:B------:R-:W0:Y:S02]  /*1e70*/  MUFU.RCP R7, R8 ;  /* 0x0000000800077308 */ /* 0x000e240000001000 */
[----:B0-----:R-:W-:-:S04]  /*1e80*/  FFMA R2, R8, R7, -1 ;  /* 0xbf80000008027423 */ /* 0x001fc80000000007 */
[----:B------:R-:W-:-:S04]  /*1e90*/  FADD.FTZ R2, -R2, -RZ ;  /* 0x800000ff02027221 */ /* 0x000fc80000010100 */
[----:B------:R-:W-:-:S07]  /*1ea0*/  FFMA R2, R7, R2, R7 ;  /* 0x0000000207027223 */ /* 0x000fce0000000007 */
.L_x_23:
[----:B------:R-:W-:Y:S05]  /*1eb0*/  BSYNC.RECONVERGENT B0 ;  /* 0x0000000000007941 */ /* 0x000fea0003800200 */
.L_x_21:
[----:B------:R-:W-:Y:S04]  /*1ec0*/  BSSY.RECONVERGENT B0, `(.L_x_24) ;  /* 0x0000029000007945 */ /* 0x000fe80003800200 */
[----:B------:R-:W-:Y:S05]  /*1ed0*/  @P3 BRA `(.L_x_25) ;  /* 0x00000000009c3947 */ /* 0x000fea0003800000 */
[----:B------:R-:W0:Y:S01]  /*1ee0*/  LDC R15, c[0x0][0x3a0] ;  /* 0x0000e800ff0f7b82 */ /* 0x000e220000000800 */
[----:B------:R-:W-:Y:S01]  /*1ef0*/  LOP3.LUT R4, RZ, R0, RZ, 0x33, !PT ;  /* 0x00000000ff047212 */ /* 0x000fe200078e33ff */
[----:B------:R-:W-:Y:S04]  /*1f00*/  BSSY.RECONVERGENT B1, `(.L_x_26) ;  /* 0x0000013000017945 */ /* 0x000fe80003800200 */
[----:B0-----:R-:W-:-:S05]  /*1f10*/  IMAD.IADD R6, R4, 0x1, R15 ;  /* 0x0000000104067824 */ /* 0x001fca00078e020f */
[C---:B------:R-:W-:Y:S02]  /*1f20*/  LOP3.LUT R4, R6.reuse, 0x300, RZ, 0xc0, !PT ;  /* 0x0000030006047812 */ /* 0x040fe400078ec0ff */
[----:B------:R-:W-:Y:S02]  /*1f30*/  ISETP.GE.U32.AND P1, PT, R6, 0x300, PT ;  /* 0x000003000600780c */ /* 0x000fe40003f26070 */
[----:B------:R-:W-:Y:S01]  /*1f40*/  ISETP.NE.AND P0, PT, R4, 0x300, PT ;  /* 0x000003000400780c */ /* 0x000fe20003f05270 */
[----:B------:R-:W-:-:S12]  /*1f50*/  IMAD.MOV.U32 R4, RZ, RZ, R0 ;  /* 0x000000ffff047224 */ /* 0x000fd800078e0000 */
[----:B------:R-:W-:Y:S05]  /*1f60*/  @!P0 BRA `(.L_x_27) ;  /* 0x0000000000308947 */ /* 0x000fea0003800000 */
[----:B------:R-:W-:Y:S01]  /*1f70*/  LEA.HI R6, R6, 0x1, RZ, 0x18 ;  /* 0x0000000106067811 */ /* 0x000fe200078fc0ff */
[----:B------:R-:W-:Y:S02]  /*1f80*/  HFMA2 R7, -RZ, RZ, 0, 0 ;  /* 0x00000000ff077431 */ /* 0x000fe400000001ff */
[----:B------:R-:W-:Y:S01]  /*1f90*/  IMAD.MOV.U32 R4, RZ, RZ, R0 ;  /* 0x000000ffff047224 */ /* 0x000fe200078e0000 */
[----:B------:R-:W-:-:S07]  /*1fa0*/  LOP3.LUT R8, R6, 0x3, RZ, 0xc0, !PT ;  /* 0x0000000306087812 */ /* 0x000fce00078ec0ff */
.L_x_28:
[C---:B0-----:R-:W-:Y:S01]  /*1fb0*/  LEA R6, R4.reuse, UR4, 0x2 ;  /* 0x0000000404067c11 */ /* 0x041fe2000f8e10ff */
[----:B------:R-:W-:Y:S01]  /*1fc0*/  VIADD R7, R7, 0x1 ;  /* 0x0000000107077836 */ /* 0x000fe20000000000 */
[----:B------:R-:W-:-:S03]  /*1fd0*/  IADD3 R4, PT, PT, R4, 0x100, RZ ;  /* 0x0000010004047810 */ /* 0x000fc60007ffe0ff */
[----:B------:R-:W0:Y:S01]  /*1fe0*/  LDS R9, [R6] ;  /* 0x0000000006097984 */ /* 0x000e220000000800 */
[----:B------:R-:W-:Y:S01]  /*1ff0*/  ISETP.NE.AND P0, PT, R7, R8, PT ;  /* 0x000000080700720c */ /* 0x000fe20003f05270 */
[----:B0-----:R-:W-:-:S05]  /*2000*/  FMUL R9, R9, R2 ;  /* 0x0000000209097220 */ /* 0x001fca0000400000 */
[----:B------:R0:W-:Y:S07]  /*2010*/  STS [R6], R9 ;  /* 0x0000000906007388 */ /* 0x0001ee0000000800 */
[----:B------:R-:W-:Y:S05]  /*2020*/  @P0 BRA `(.L_x_28) ;  /* 0xfffffffc00e00947 */ /* 0x000fea000383ffff */
.L_x_27:
[----:B------:R-:W-:Y:S05]  /*2030*/  BSYNC.RECONVERGENT B1 ;  /* 0x0000000000017941 */ /* 0x000fea0003800200 */
.L_x_26:
[----:B------:R-:W-:Y:S05]  /*2040*/  @!P1 BRA `(.L_x_25) ;  /* 0x0000000000409947 */ /* 0x000fea0003800000 */
.L_x_29:
[C---:B01----:R-:W-:Y:S01]  /*2050*/  LEA R6, R4.reuse, UR4, 0x2 ;  /* 0x0000000404067c11 */ /* 0x043fe2000f8e10ff */
[----:B------:R-:W-:-:S04]  /*2060*/  VIADD R4, R4, 0x400 ;  /* 0x0000040004047836 */ /* 0x000fc80000000000 */
[----:B------:R-:W0:Y:S01]  /*2070*/  LDS R7, [R6] ;  /* 0x0000000006077984 */ /* 0x000e220000000800 */
[----:B------:R-:W-:-:S03]  /*2080*/  ISETP.GE.AND P0, PT, R4, R15, PT ;  /* 0x0000000f0400720c */ /* 0x000fc60003f06270 */
[----:B------:R-:W1:Y:S04]  /*2090*/  LDS R9, [R6+0x400] ;  /* 0x0004000006097984 */ /* 0x000e680000000800 */
[----:B------:R-:W2:Y:S04]  /*20a0*/  LDS R11, [R6+0x800] ;  /* 0x00080000060b7984 */ /* 0x000ea80000000800 */
[----:B------:R-:W3:Y:S01]  /*20b0*/  LDS R13, [R6+0xc00] ;  /* 0x000c0000060d7984 */ /* 0x000ee20000000800 */
[-C--:B0-----:R-:W-:Y:S01]  /*20c0*/  FMUL R7, R7, R2.reuse ;  /* 0x0000000207077220 */ /* 0x081fe20000400000 */
[----:B-1----:R-:W-:-:S04]  /*20d0*/  FMUL R9, R9, R2 ;  /* 0x0000000209097220 */ /* 0x002fc80000400000 */
[----:B------:R1:W-:Y:S01]  /*20e0*/  STS [R6], R7 ;  /* 0x0000000706007388 */ /* 0x0003e20000000800 */
[----:B--2---:R-:W-:-:S03]  /*20f0*/  FMUL R11, R11, R2 ;  /* 0x000000020b0b7220 */ /* 0x004fc60000400000 */
[----:B------:R1:W-:Y:S01]  /*2100*/  STS [R6+0x400], R9 ;  /* 0x0004000906007388 */ /* 0x0003e20000000800 */
[----:B---3--:R-:W-:-:S03]  /*2110*/  FMUL R13, R13, R2 ;  /* 0x000000020d0d7220 */ /* 0x008fc60000400000 */
[----:B------:R1:W-:Y:S04]  /*2120*/  STS [R6+0x800], R11 ;  /* 0x0008000b06007388 */ /* 0x0003e80000000800 */
[----:B------:R1:W-:Y:S01]  /*2130*/  STS [R6+0xc00], R13 ;  /* 0x000c000d06007388 */ /* 0x0003e20000000800 */
[----:B------:R-:W-:Y:S05]  /*2140*/  @!P0 BRA `(.L_x_29) ;  /* 0xfffffffc00c08947 */ /* 0x000fea000383ffff */
.L_x_25:
[----:B------:R-:W-:Y:S05]  /*2150*/  BSYNC.RECONVERGENT B0 ;  /* 0x0000000000007941 */ /* 0x000fea0003800200 */
.L_x_24:
[----:B------:R-:W2:Y:S01]  /*2160*/  LDCU UR5, c[0x0][0x3ac] ;  /* 0x00007580ff0577ac */ /* 0x000ea20008000800 */
[----:B------:R-:W-:Y:S01]  /*2170*/  BAR.SYNC.DEFER_BLOCKING 0x0 ;  /* 0x0000000000007b1d */ /* 0x000fe20000010000 */
[----:B--2---:R-:W-:-:S13]  /*2180*/  ISETP.GE.AND P0, PT, R0, UR5, PT ;  /* 0x0000000500007c0c */ /* 0x004fda000bf06270 */
[----:B------:R-:W-:Y:S05]  /*2190*/  @P0 EXIT ;  /* 0x000000000000094d */ /* 0x000fea0003800000 */
[----:B------:R-:W2:Y:S01]  /*21a0*/  LDCU UR4, c[0x0][0x3a0] ;  /* 0x00007400ff0477ac */ /* 0x000ea20008000800 */
[----:B------:R-:W-:Y:S01]  /*21b0*/  IMAD R5, R5, UR5, RZ ;  /* 0x0000000505057c24 */ /* 0x000fe2000f8e02ff */
[----:B--2---:R-:W-:-:S09]  /*21c0*/  UISETP.GE.AND UP0, UPT, UR4, 0x1, UPT ;  /* 0x000000010400788c */ /* 0x004fd2000bf06270 */
[----:B------:R-:W-:Y:S05]  /*21d0*/  BRA.U !UP0, `(.L_x_30) ;  /* 0x0000000908907547 */ /* 0x000fea000b800000 */
[----:B-1----:R-:W1:Y:S01]  /*21e0*/  LDC R7, c[0x0][0x3b0] ;  /* 0x0000ec00ff077b82 */ /* 0x002e620000000800 */
[----:B------:R-:W-:Y:S01]  /*21f0*/  ULOP3.LUT UR7, UR4, 0x7ffffff8, URZ, 0xc0, !UPT ;  /* 0x7ffffff804077892 */ /* 0x000fe2000f8ec0ff */
[----:B------:R-:W-:Y:S01]  /*2200*/  SHF.R.S32.HI R4, RZ, 0x1f, R5 ;  /* 0x0000001fff047819 */ /* 0x000fe20000011405 */
[----:B------:R-:W-:Y:S02]  /*2210*/  ULOP3.LUT UR4, UR4, 0x7, URZ, 0xc0, !UPT ;  /* 0x0000000704047892 */ /* 0x000fe4000f8ec0ff */
[----:B------:R-:W-:Y:S01]  /*2220*/  UIADD3 UR10, UPT, UPT, -UR7, URZ, URZ ;  /* 0x000000ff070a7290 */ /* 0x000fe2000fffe1ff */
[----:B-1----:R-:W-:Y:S01]  /*2230*/  SHF.R.S32.HI R2, RZ, 0x1f, R7 ;  /* 0x0000001fff027819 */ /* 0x002fe20000011407 */
[----:B0-----:R-:W-:-:S03]  /*2240*/  IMAD.SHL.U32 R6, R7, 0x2, RZ ;  /* 0x0000000207067824 */ /* 0x001fc600078e00ff */
[----:B------:R-:W-:-:S07]  /*2250*/  SHF.L.U64.HI R7, R7, 0x1, R2 ;  /* 0x0000000107077819 */ /* 0x000fce0000010202 */
.L_x_36:
[----:B0-----:R-:W0:Y:S01]  /*2260*/  LDC R12, c[0x0][0x3a0] ;  /* 0x0000e800ff0c7b82 */ /* 0x001e220000000800 */
[----:B------:R-:W-:Y:S01]  /*2270*/  IADD3 R14, P1, PT, R5, R0, RZ ;  /* 0x00000000050e7210 */ /* 0x000fe20007f3e0ff */
[----:B------:R-:W-:Y:S01]  /*2280*/  IMAD.MOV.U32 R13, RZ, RZ, RZ ;  /* 0x000000ffff0d7224 */ /* 0x000fe200078e00ff */
[----:B------:R-:W-:-:S03]  /*2290*/  MOV R17, RZ ;  /* 0x000000ff00117202 */ /* 0x000fc60000000f00 */
[----:B------:R-:W-:Y:S01]  /*22a0*/  IMAD.X R15, RZ, RZ, R4, P1 ;  /* 0x000000ffff0f7224 */ /* 0x000fe200008e0604 */
[----:B0-----:R-:W-:-:S13]  /*22b0*/  ISETP.GE.U32.AND P0, PT, R12, 0x8, PT ;  /* 0x000000080c00780c */ /* 0x001fda0003f06070 */
[----:B------:R-:W-:Y:S05]  /*22c0*/  @!P0 BRA `(.L_x_31) ;  /* 0x0000000000e88947 */ /* 0x000fea0003800000 */
[----:B------:R-:W0:Y:S01]  /*22d0*/  S2UR UR6, SR_CgaCtaId ;  /* 0x00000000000679c3 */ /* 0x000e220000008800 */
[----:B------:R-:W1:Y:S01]  /*22e0*/  LDCU.64 UR12, c[0x0][0x398] ;  /* 0x00007300ff0c77ac */ /* 0x000e620008000a00 */
[----:B------:R-:W-:Y:S02]  /*22f0*/  HFMA2 R17, -RZ, RZ, 0, 0 ;  /* 0x00000000ff117431 */ /* 0x000fe400000001ff */
[----:B------:R-:W-:Y:S01]  /*2300*/  IMAD.U32 R24, RZ, RZ, UR10 ;  /* 0x0000000aff187e24 */ /* 0x000fe2000f8e00ff */
[----:B------:R-:W-:Y:S01]  /*2310*/  UMOV UR5, 0x400 ;  /* 0x0000040000057882 */ /* 0x000fe20000000000 */
[----:B-1----:R-:W-:-:S04]  /*2320*/  LEA R22, P0, R14, UR12, 0x1 ;  /* 0x0000000c0e167c11 */ /* 0x002fc8000f8008ff */
[----:B------:R-:W-:Y:S01]  /*2330*/  LEA.HI.X R23, R14, UR13, R15, 0x1, P0 ;  /* 0x0000000d0e177c11 */ /* 0x000fe200080f0c0f */
[----:B0-----:R-:W-:-:S04]  /*2340*/  ULEA UR5, UR6, UR5, 0x18 ;  /* 0x0000000506057291 */ /* 0x001fc8000f8ec0ff */
[----:B------:R-:W-:-:S06]  /*2350*/  UIADD3 UR5, UPT, UPT, UR5, 0x10, URZ ;  /* 0x0000001005057890 */ /* 0x000fcc000fffe0ff */
[----:B------:R-:W-:-:S07]  /*2360*/  IMAD.U32 R13, RZ, RZ, UR5 ;  /* 0x00000005ff0d7e24 */ /* 0x000fce000f8e00ff */
.L_x_32:
[-C--:B------:R-:W-:Y:S01]  /*2370*/  IADD3 R18, P0, PT, R22, R6.reuse, RZ ;  /* 0x0000000616127210 */ /* 0x080fe20007f1e0ff */
[----:B------:R-:W2:Y:S03]  /*2380*/  LDG.E.U16 R29, desc[UR8][R22.64] ;  /* 0x00000008161d7981 */ /* 0x000ea6000c1e1500 */
[----:B------:R-:W-:Y:S01]  /*2390*/  IADD3.X R19, PT, PT, R23, R7, RZ, P0, !PT ;  /* 0x0000000717137210 */ /* 0x000fe200007fe4ff */
[----:B------:R-:W0:Y:S04]  /*23a0*/  LDS.128 R8, [R13+-0x10] ;  /* 0xfffff0000d087984 */ /* 0x000e280000000c00 */
[----:B------:R1:W3:Y:S01]  /*23b0*/  LDG.E.U16 R16, desc[UR8][R18.64] ;  /* 0x0000000812107981 */ /* 0x0002e2000c1e1500 */
[----:B------:R-:W-:-:S05]  /*23c0*/  IADD3 R20, P0, PT, R18, R6, RZ ;  /* 0x0000000612147210 */ /* 0x000fca0007f1e0ff */
[----:B------:R-:W-:Y:S01]  /*23d0*/  IMAD.X R21, R19, 0x1, R7, P0 ;  /* 0x0000000113157824 */ /* 0x000fe200000e0607 */
[----:B------:R-:W-:-:S04]  /*23e0*/  IADD3 R26, P0, PT, R20, R6, RZ ;  /* 0x00000006141a7210 */ /* 0x000fc80007f1e0ff */
[----:B------:R4:W5:Y:S01]  /*23f0*/  LDG.E.U16 R25, desc[UR8][R20.64] ;  /* 0x0000000814197981 */ /* 0x000962000c1e1500 */
[----:B------:R-:W-:-:S05]  /*2400*/  IMAD.X R27, R21, 0x1, R7, P0 ;  /* 0x00000001151b7824 */ /* 0x000fca00000e0607 */
[----:B------:R4:W5:Y:S01]  /*2410*/  LDG.E.U16 R28, desc[UR8][R26.64] ;  /* 0x000000081a1c7981 */ /* 0x000962000c1e1500 */
[----:B-1----:R-:W-:-:S05]  /*2420*/  IADD3 R18, P0, PT, R26, R6, RZ ;  /* 0x000000061a127210 */ /* 0x002fca0007f1e0ff */
[----:B------:R-:W-:Y:S01]  /*2430*/  IMAD.X R19, R27, 0x1, R7, P0 ;  /* 0x000000011b137824 */ /* 0x000fe200000e0607 */
[----:B--2---:R-:W-:-:S05]  /*2440*/  SHF.L.U32 R29, R29, 0x10, RZ ;  /* 0x000000101d1d7819 */ /* 0x004fca00000006ff */
[----:B0-----:R-:W-:Y:S01]  /*2450*/  FFMA R8, R8, R29, R17 ;  /* 0x0000001d08087223 */ /* 0x001fe20000000011 */
[----:B---3--:R-:W-:Y:S01]  /*2460*/  IMAD.U32 R17, R16, 0x10000, RZ ;  /* 0x0001000010117824 */ /* 0x008fe200078e00ff */
[-C--:B------:R-:W-:Y:S02]  /*2470*/  IADD3 R16, P0, PT, R18, R6.reuse, RZ ;  /* 0x0000000612107210 */ /* 0x080fe40007f1e0ff */
[----:B------:R0:W2:Y:S01]  /*2480*/  LDG.E.U16 R18, desc[UR8][R18.64] ;  /* 0x0000000812127981 */ /* 0x0000a2000c1e1500 */
[----:B------:R-:W-:Y:S01]  /*2490*/  FFMA R9, R9, R17, R8 ;  /* 0x0000001109097223 */ /* 0x000fe20000000008 */
[----:B------:R-:W-:Y:S02]  /*24a0*/  IADD3.X R17, PT, PT, R19, R7, RZ, P0, !PT ;  /* 0x0000000713117210 */ /* 0x000fe400007fe4ff */
[----:B----4-:R-:W-:-:S03]  /*24b0*/  IADD3 R20, P0, PT, R16, R6, RZ ;  /* 0x0000000610147210 */ /* 0x010fc60007f1e0ff */
[----:B------:R-:W3:Y:S02]  /*24c0*/  LDG.E.U16 R16, desc[UR8][R16.64] ;  /* 0x0000000810107981 */ /* 0x000ee4000c1e1500 */
[--C-:B------:R-:W-:Y:S01]  /*24d0*/  IMAD.X R21, R17, 0x1, R7.reuse, P0 ;  /* 0x0000000111157824 */ /* 0x100fe200000e0607 */
[----:B------:R-:W-:Y:S01]  /*24e0*/  IADD3 R26, P0, PT, R20, R6, RZ ;  /* 0x00000006141a7210 */ /* 0x000fe20007f1e0ff */
[----:B0-----:R-:W0:Y:S03]  /*24f0*/  LDC R19, c[0x0][0x3b0] ;  /* 0x0000ec00ff137b82 */ /* 0x001e260000000800 */
[----:B------:R-:W4:Y:S01]  /*2500*/  LDG.E.U16 R20, desc[UR8][R20.64] ;  /* 0x0000000814147981 */ /* 0x000f22000c1e1500 */
[----:B------:R-:W-:-:S05]  /*2510*/  IMAD.X R27, R21, 0x1, R7, P0 ;  /* 0x00000001151b7824 */ /* 0x000fca00000e0607 */
[----:B------:R-:W4:Y:S01]  /*2520*/  LDG.E.U16 R26, desc[UR8][R26.64] ;  /* 0x000000081a1a7981 */ /* 0x000f22000c1e1500 */
[----:B-----5:R-:W-:Y:S01]  /*2530*/  SHF.L.U32 R25, R25, 0x10, RZ ;  /* 0x0000001019197819 */ /* 0x020fe200000006ff */
[----:B------:R-:W-:-:S04]  /*2540*/  IMAD.U32 R28, R28, 0x10000, RZ ;  /* 0x000100001c1c7824 */ /* 0x000fc800078e00ff */
[----:B------:R-:W-:-:S04]  /*2550*/  FFMA R10, R10, R25, R9 ;  /* 0x000000190a0a7223 */ /* 0x000fc80000000009 */
[----:B------:R-:W-:Y:S02]  /*2560*/  FFMA R25, R11, R28, R10 ;  /* 0x0000001c0b197223 */ /* 0x000fe4000000000a */
[----:B------:R1:W5:Y:S01]  /*2570*/  LDS.128 R8, [R13] ;  /* 0x000000000d087984 */ /* 0x0003620000000c00 */
[----:B------:R-:W-:-:S05]  /*2580*/  VIADD R24, R24, 0x8 ;  /* 0x0000000818187836 */ /* 0x000fca0000000000 */
[----:B------:R-:W-:Y:S02]  /*2590*/  ISETP.NE.AND P0, PT, R24, RZ, PT ;  /* 0x000000ff1800720c */ /* 0x000fe40003f05270 */
[----:B0-----:R-:W-:Y:S01]  /*25a0*/  LEA R22, P1, R19, R22, 0x4 ;  /* 0x0000001613167211 */ /* 0x001fe200078220ff */
[----:B-1----:R-:W-:-:S03]  /*25b0*/  VIADD R13, R13, 0x20 ;  /* 0x000000200d0d7836 */ /* 0x002fc60000000000 */
[----:B------:R-:W-:Y:S01]  /*25c0*/  LEA.HI.X R23, R19, R23, R2, 0x4, P1 ;  /* 0x0000001713177211 */ /* 0x000fe200008f2402 */
[----:B--2---:R-:W-:-:S04]  /*25d0*/  IMAD.U32 R18, R18, 0x10000, RZ ;  /* 0x0001000012127824 */ /* 0x004fc800078e00ff */
[----:B-----5:R-:W-:Y:S01]  /*25e0*/  FFMA R8, R8, R18, R25 ;  /* 0x0000001208087223 */ /* 0x020fe20000000019 */
[----:B---3--:R-:W-:-:S05]  /*25f0*/  SHF.L.U32 R16, R16, 0x10, RZ ;  /* 0x0000001010107819 */ /* 0x008fca00000006ff */
[----:B------:R-:W-:Y:S01]  /*2600*/  FFMA R9, R9, R16, R8 ;  /* 0x0000001009097223 */ /* 0x000fe20000000008 */
[----:B----4-:R-:W-:-:S04]  /*2610*/  IMAD.U32 R20, R20, 0x10000, RZ ;  /* 0x0001000014147824 */ /* 0x010fc800078e00ff */
[----:B------:R-:W-:Y:S01]  /*2620*/  FFMA R10, R10, R20, R9 ;  /* 0x000000140a0a7223 */ /* 0x000fe20000000009 */
[----:B------:R-:W-:-:S05]  /*2630*/  SHF.L.U32 R26, R26, 0x10, RZ ;  /* 0x000000101a1a7819 */ /* 0x000fca00000006ff */
[----:B------:R-:W-:Y:S01]  /*2640*/  FFMA R17, R11, R26, R10 ;  /* 0x0000001a0b117223 */ /* 0x000fe2000000000a */
[----:B------:R-:W-:Y:S06]  /*2650*/  @P0 BRA `(.L_x_32) ;  /* 0xfffffffc00440947 */ /* 0x000fec000383ffff */
[----:B------:R-:W-:-:S07]  /*2660*/  IMAD.U32 R13, RZ, RZ, UR7 ;  /* 0x00000007ff0d7e24 */ /* 0x000fce000f8e00ff */
.L_x_31:
[----:B------:R-:W-:-:S09]  /*2670*/  UISETP.NE.AND UP0, UPT, UR4, URZ, UPT ;  /* 0x000000ff0400728c */ /* 0x000fd2000bf05270 */
[----:B------:R-:W-:Y:S05]  /*2680*/  BRA.U !UP0, `(.L_x_33) ;  /* 0x00000005083c7547 */ /* 0x000fea000b800000 */
[----:B------:R-:W-:-:S04]  /*2690*/  UIADD3 UR5, UPT, UPT, UR4, -0x1, URZ ;  /* 0xffffffff04057890 */ /* 0x000fc8000fffe0ff */
[----:B------:R-:W-:-:S09]  /*26a0*/  UISETP.GE.U32.AND UP0, UPT, UR5, 0x3, UPT ;  /* 0x000000030500788c */ /* 0x000fd2000bf06070 */
[----:B------:R-:W-:Y:S05]  /*26b0*/  BRA.U !UP0, `(.L_x_34) ;  /* 0x00000001087c7547 */ /* 0x000fea000b800000 */
[----:B------:R-:W0:Y:S01]  /*26c0*/  LDCU UR5, c[0x0][0x3b0] ;  /* 0x00007600ff0577ac */ /* 0x000e220008000800 */
[----:B------:R-:W1:Y:S01]  /*26d0*/  LDCU.64 UR12, c[0x0][0x398] ;  /* 0x00007300ff0c77ac */ /* 0x000e620008000a00 */
[----:B0-----:R-:W-:-:S04]  /*26e0*/  IMAD.WIDE.U32 R8, R13, UR5, R14 ;  /* 0x000000050d087c25 */ /* 0x001fc8000f8e000e */
[----:B------:R-:W-:Y:S01]  /*26f0*/  IMAD R9, R13, R2, R9 ;  /* 0x000000020d097224 */ /* 0x000fe200078e0209 */
[----:B-1----:R-:W-:-:S04]  /*2700*/  LEA R18, P0, R8, UR12, 0x1 ;  /* 0x0000000c08127c11 */ /* 0x002fc8000f8008ff */
[----:B------:R-:W-:Y:S02]  /*2710*/  LEA.HI.X R19, R8, UR13, R9, 0x1, P0 ;  /* 0x0000000d08137c11 */ /* 0x000fe400080f0c09 */
[----:B------:R-:W-:-:S03]  /*2720*/  IADD3 R10, P0, PT, R18, R6, RZ ;  /* 0x00000006120a7210 */ /* 0x000fc60007f1e0ff */
[----:B------:R0:W2:Y:S01]  /*2730*/  LDG.E.U16 R24, desc[UR8][R18.64] ;  /* 0x0000000812187981 */ /* 0x0000a2000c1e1500 */
[----:B------:R-:W-:Y:S02]  /*2740*/  IADD3.X R11, PT, PT, R19, R7, RZ, P0, !PT ;  /* 0x00000007130b7210 */ /* 0x000fe400007fe4ff */
[----:B------:R-:W-:-:S03]  /*2750*/  IADD3 R8, P0, PT, R10, R6, RZ ;  /* 0x000000060a087210 */ /* 0x000fc60007f1e0ff */
[----:B------:R-:W3:Y:S02]  /*2760*/  LDG.E.U16 R10, desc[UR8][R10.64] ;  /* 0x000000080a0a7981 */ /* 0x000ee4000c1e1500 */
[----:B------:R-:W-:Y:S01]  /*2770*/  IMAD.X R9, R11, 0x1, R7, P0 ;  /* 0x000000010b097824 */ /* 0x000fe200000e0607 */
[----:B------:R-:W-:-:S04]  /*2780*/  IADD3 R20, P0, PT, R8, R6, RZ ;  /* 0x0000000608147210 */ /* 0x000fc80007f1e0ff */
[----:B------:R-:W4:Y:S01]  /*2790*/  LDG.E.U16 R8, desc[UR8][R8.64] ;  /* 0x0000000808087981 */ /* 0x000f22000c1e1500 */
[----:B------:R-:W-:-:S05]  /*27a0*/  IMAD.X R21, R9, 0x1, R7, P0 ;  /* 0x0000000109157824 */ /* 0x000fca00000e0607 */
[----:B------:R-:W5:Y:S01]  /*27b0*/  LDG.E.U16 R20, desc[UR8][R20.64] ;  /* 0x0000000814147981 */ /* 0x000f62000c1e1500 */
[----:B------:R-:W1:Y:S01]  /*27c0*/  S2UR UR6, SR_CgaCtaId ;  /* 0x00000000000679c3 */ /* 0x000e620000008800 */
[----:B------:R-:W-:Y:S02]  /*27d0*/  UMOV UR5, 0x400 ;  /* 0x0000040000057882 */ /* 0x000fe40000000000 */
[----:B-1----:R-:W-:-:S06]  /*27e0*/  ULEA UR5, UR6, UR5, 0x18 ;  /* 0x0000000506057291 */ /* 0x002fcc000f8ec0ff */
[----:B------:R-:W-:-:S05]  /*27f0*/  LEA R16, R13, UR5, 0x2 ;  /* 0x000000050d107c11 */ /* 0x000fca000f8e10ff */
[----:B0-----:R-:W0:Y:S04]  /*2800*/  LDS.64 R18, [R16] ;  /* 0x0000000010127984 */ /* 0x001e280000000a00 */
[----:B------:R-:W1:Y:S01]  /*2810*/  LDS.64 R22, [R16+0x8] ;  /* 0x0000080010167984 */ /* 0x000e620000000a00 */
[----:B------:R-:W-:Y:S01]  /*2820*/  VIADD R13, R13, 0x4 ;  /* 0x000000040d0d7836 */ /* 0x000fe20000000000 */
[----:B--2---:R-:W-:-:S05]  /*2830*/  SHF.L.U32 R24, R24, 0x10, RZ ;  /* 0x0000001018187819 */ /* 0x004fca00000006ff */
[----:B0-----:R-:W-:Y:S01]  /*2840*/  FFMA R18, R18, R24, R17 ;  /* 0x0000001812127223 */ /* 0x001fe20000000011 */
[----:B---3--:R-:W-:-:S04]  /*2850*/  IMAD.U32 R11, R10, 0x10000, RZ ;  /* 0x000100000a0b7824 */ /* 0x008fc800078e00ff */
[----:B------:R-:W-:Y:S01]  /*2860*/  FFMA R11, R11, R19, R18 ;  /* 0x000000130b0b7223 */ /* 0x000fe20000000012 */
[----:B----4-:R-:W-:-:S04]  /*2870*/  IMAD.U32 R8, R8, 0x10000, RZ ;  /* 0x0001000008087824 */ /* 0x010fc800078e00ff */
[----:B-1----:R-:W-:Y:S01]  /*2880*/  FFMA R8, R22, R8, R11 ;  /* 0x0000000816087223 */ /* 0x002fe2000000000b */
[----:B-----5:R-:W-:-:S05]  /*2890*/  SHF.L.U32 R17, R20, 0x10, RZ ;  /* 0x0000001014117819 */ /* 0x020fca00000006ff */
[----:B------:R-:W-:-:S07]  /*28a0*/  FFMA R17, R17, R23, R8 ;  /* 0x0000001711117223 */ /* 0x000fce0000000008 */
.L_x_34:
[----:B------:R-:W-:-:S13]  /*28b0*/  LOP3.LUT P0, R8, R12, 0x3, RZ, 0xc0, !PT ;  /* 0x000000030c087812 */ /* 0x000fda000780c0ff */
[----:B------:R-:W-:Y:S05]  /*28c0*/  @!P0 BRA `(.L_x_33) ;  /* 0x0000000000ac8947 */ /* 0x000fea0003800000 */
[----:B------:R-:W-:Y:S02]  /*28d0*/  ISETP.NE.AND P0, PT, R8, 0x1, PT ;  /* 0x000000010800780c */ /* 0x000fe40003f05270 */
[----:B------:R-:W-:-:S04]  /*28e0*/  LOP3.LUT R12, R12, 0x1, RZ, 0xc0, !PT ;  /* 0x000000010c0c7812 */ /* 0x000fc800078ec0ff */
[----:B------:R-:W-:-:S07]  /*28f0*/  ISETP.NE.U32.AND P1, PT, R12, 0x1, PT ;  /* 0x000000010c00780c */ /* 0x000fce0003f25070 */
[----:B------:R-:W-:Y:S06]  /*2900*/  @!P0 BRA `(.L_x_35) ;  /* 0x0000000000588947 */ /* 0x000fec0003800000 */
[----:B------:R-:W0:Y:S01]  /*2910*/  LDCU UR5, c[0x0][0x3b0] ;  /* 0x00007600ff0577ac */ /* 0x000e220008000800 */
[----:B------:R-:W-:Y:S01]  /*2920*/  MOV R9, R15 ;  /* 0x0000000f00097202 */ /* 0x000fe20000000f00 */
[----:B------:R-:W-:Y:S01]  /*2930*/  IMAD.MOV.U32 R8, RZ, RZ, R14 ;  /* 0x000000ffff087224 */ /* 0x000fe200078e000e */
[----:B------:R-:W1:Y:S03]  /*2940*/  LDCU.64 UR12, c[0x0][0x398] ;  /* 0x00007300ff0c77ac */ /* 0x000e660008000a00 */
[----:B0-----:R-:W-:-:S04]  /*2950*/  IMAD.WIDE.U32 R8, R13, UR5, R8 ;  /* 0x000000050d087c25 */ /* 0x001fc8000f8e0008 */
[----:B------:R-:W-:Y:S01]  /*2960*/  IMAD R9, R13, R2, R9 ;  /* 0x000000020d097224 */ /* 0x000fe200078e0209 */
[----:B-1----:R-:W-:-:S04]  /*2970*/  LEA R10, P0, R8, UR12, 0x1 ;  /* 0x0000000c080a7c11 */ /* 0x002fc8000f8008ff */
[----:B------:R-:W-:Y:S02]  /*2980*/  LEA.HI.X R11, R8, UR13, R9, 0x1, P0 ;  /* 0x0000000d080b7c11 */ /* 0x000fe400080f0c09 */
[----:B------:R-:W-:-:S03]  /*2990*/  IADD3 R18, P0, PT, R10, R6, RZ ;  /* 0x000000060a127210 */ /* 0x000fc60007f1e0ff */
[----:B------:R-:W2:Y:S02]  /*29a0*/  LDG.E.U16 R10, desc[UR8][R10.64] ;  /* 0x000000080a0a7981 */ /* 0x000ea4000c1e1500 */
[----:B------:R-:W-:-:S05]  /*29b0*/  IMAD.X R19, R11, 0x1, R7, P0 ;  /* 0x000000010b137824 */ /* 0x000fca00000e0607 */
[----:B------:R-:W3:Y:S01]  /*29c0*/  LDG.E.U16 R18, desc[UR8][R18.64] ;  /* 0x0000000812127981 */ /* 0x000ee2000c1e1500 */
[----:B------:R-:W0:Y:S01]  /*29d0*/  S2UR UR6, SR_CgaCtaId ;  /* 0x00000000000679c3 */ /* 0x000e220000008800 */
[----:B------:R-:W-:Y:S02]  /*29e0*/  UMOV UR5, 0x400 ;  /* 0x0000040000057882 */ /* 0x000fe40000000000 */
[----:B0-----:R-:W-:-:S06]  /*29f0*/  ULEA UR5, UR6, UR5, 0x18 ;  /* 0x0000000506057291 */ /* 0x001fcc000f8ec0ff */
[----:B------:R-:W-:-:S06]  /*2a00*/  LEA R8, R13, UR5, 0x2 ;  /* 0x000000050d087c11 */ /* 0x000fcc000f8e10ff */
[----:B------:R-:W0:Y:S01]  /*2a10*/  LDS.64 R8, [R8] ;  /* 0x0000000008087984 */ /* 0x000e220000000a00 */
[----:B------:R-:W-:Y:S02]  /*2a20*/  VIADD R13, R13, 0x2 ;  /* 0x000000020d0d7836 */ /* 0x000fe40000000000 */
[----:B--2---:R-:W-:-:S04]  /*2a30*/  IMAD.U32 R12, R10, 0x10000, RZ ;  /* 0x000100000a0c7824 */ /* 0x004fc800078e00ff */
[----:B0-----:R-:W-:Y:S01]  /*2a40*/  FFMA R12, R8, R12, R17 ;  /* 0x0000000c080c7223 */ /* 0x001fe20000000011 */
[----:B---3--:R-:W-:-:S05]  /*2a50*/  SHF.L.U32 R21, R18, 0x10, RZ ;  /* 0x0000001012157819 */ /* 0x008fca00000006ff */
[----:B------:R-:W-:-:S07]  /*2a60*/  FFMA R17, R21, R9, R12 ;  /* 0x0000000915117223 */ /* 0x000fce000000000c */
.L_x_35:
[----:B------:R-:W-:Y:S05]  /*2a70*/  @P1 BRA `(.L_x_33) ;  /* 0x0000000000401947 */ /* 0x000fea0003800000 */
[----:B------:R-:W0:Y:S01]  /*2a80*/  LDCU UR5, c[0x0][0x3b0] ;  /* 0x00007600ff0577ac */ /* 0x000e220008000800 */
[----:B------:R-:W-:Y:S01]  /*2a90*/  MOV R9, R15 ;  /* 0x0000000f00097202 */ /* 0x000fe20000000f00 */
[----:B------:R-:W-:Y:S01]  /*2aa0*/  IMAD.MOV.U32 R8, RZ, RZ, R14 ;  /* 0x000000ffff087224 */ /* 0x000fe200078e000e */
[----:B------:R-:W1:Y:S03]  /*2ab0*/  LDCU.64 UR12, c[0x0][0x398] ;  /* 0x00007300ff0c77ac */ /* 0x000e660008000a00 */
[----:B0-----:R-:W-:-:S04]  /*2ac0*/  IMAD.WIDE.U32 R8, R13, UR5, R8 ;  /* 0x000000050d087c25 */ /* 0x001fc8000f8e0008 */
[----:B------:R-:W-:Y:S01]  /*2ad0*/  IMAD R9, R13, R2, R9 ;  /* 0x000000020d097224 */ /* 0x000fe200078e0209 */
[----:B-1----:R-:W-:-:S04]  /*2ae0*/  LEA R10, P0, R8, UR12, 0x1 ;  /* 0x0000000c080a7c11 */ /* 0x002fc8000f8008ff */
[----:B------:R-:W-:-:S05]  /*2af0*/  LEA.HI.X R11, R8, UR13, R9, 0x1, P0 ;  /* 0x0000000d080b7c11 */ /* 0x000fca00080f0c09 */
[----:B------:R-:W2:Y:S01]  /*2b00*/  LDG.E.U16 R10, desc[UR8][R10.64] ;  /* 0x000000080a0a7981 */ /* 0x000ea2000c1e1500 */
[----:B------:R-:W0:Y:S01]  /*2b10*/  S2UR UR6, SR_CgaCtaId ;  /* 0x00000000000679c3 */ /* 0x000e220000008800 */
[----:B------:R-:W-:Y:S02]  /*2b20*/  UMOV UR5, 0x400 ;  /* 0x0000040000057882 */ /* 0x000fe40000000000 */
[----:B0-----:R-:W-:-:S06]  /*2b30*/  ULEA UR5, UR6, UR5, 0x18 ;  /* 0x0000000506057291 */ /* 0x001fcc000f8ec0ff */
[----:B------:R-:W-:-:S05]  /*2b40*/  LEA R13, R13, UR5, 0x2 ;  /* 0x000000050d0d7c11 */ /* 0x000fca000f8e10ff */
[----:B------:R-:W0:Y:S01]  /*2b50*/  LDS R8, [R13] ;  /* 0x000000000d087984 */ /* 0x000e220000000800 */
[----:B--2---:R-:W-:-:S04]  /*2b60*/  IMAD.U32 R9, R10, 0x10000, RZ ;  /* 0x000100000a097824 */ /* 0x004fc800078e00ff */
[----:B0-----:R-:W-:-:S07]  /*2b70*/  FFMA R17, R8, R9, R17 ;  /* 0x0000000908117223 */ /* 0x001fce0000000011 */
.L_x_33:
[----:B------:R-:W0:Y:S01]  /*2b80*/  LDC.64 R8, c[0x0][0x380] ;  /* 0x0000e000ff087b82 */ /* 0x000e220000000a00 */
[----:B------:R-:W1:Y:S01]  /*2b90*/  LDCU UR5, c[0x0][0x3ac] ;  /* 0x00007580ff0577ac */ /* 0x000e620008000800 */
[----:B------:R-:W-:Y:S01]  /*2ba0*/  IMAD.IADD R11, R3, 0x1, R0 ;  /* 0x00000001030b7824 */ /* 0x000fe200078e0200 */
[----:B------:R-:W-:Y:S02]  /*2bb0*/  F2FP.BF16.F32.PACK_AB R17, RZ, R17 ;  /* 0x00000011ff11723e */ /* 0x000fe400000010ff */
[----:B------:R-:W-:-:S04]  /*2bc0*/  IADD3 R0, PT, PT, R0, 0x100, RZ ;  /* 0x0000010000007810 */ /* 0x000fc80007ffe0ff */
[----:B-1----:R-:W-:Y:S01]  /*2bd0*/  ISETP.GE.AND P0, PT, R0, UR5, PT ;  /* 0x0000000500007c0c */ /* 0x002fe2000bf06270 */
[----:B0-----:R-:W-:-:S05]  /*2be0*/  IMAD.WIDE R8, R11, 0x2, R8 ;  /* 0x000000020b087825 */ /* 0x001fca00078e0208 */
[----:B------:R0:W-:Y:S07]  /*2bf0*/  STG.E.U16 desc[UR8][R8.64], R17 ;  /* 0x0000001108007986 */ /* 0x0001ee000c101508 */
[----:B------:R-:W-:Y:S05]  /*2c00*/  @!P0 BRA `(.L_x_36) ;  /* 0xfffffff400948947 */ /* 0x000fea000383ffff */
[----:B------:R-:W-:Y:S05]  /*2c10*/  EXIT ;  /* 0x000000000000794d */ /* 0x000fea0003800000 */
.L_x_30:
[----:B------:R-:W-:Y:S01]  /*2c20*/  LOP3.LUT R8, RZ, R0, RZ, 0x33, !PT ;  /* 0x00000000ff087212 */ /* 0x000fe200078e33ff */
[----:B------:R-:W-:Y:S04]  /*2c30*/  BSSY.RECONVERGENT B0, `(.L_x_37) ;  /* 0x0000018000007945 */ /* 0x000fe80003800200 */
[----:B------:R-:W-:-:S05]  /*2c40*/  VIADD R8, R8, UR5 ;  /* 0x0000000508087c36 */ /* 0x000fca0008000000 */
[C---:B------:R-:W-:Y:S02]  /*2c50*/  ISETP.GE.U32.AND P0, PT, R8.reuse, 0x700, PT ;  /* 0x000007000800780c */ /* 0x040fe40003f06070 */
[----:B01----:R-:W-:-:S04]  /*2c60*/  LEA.HI R9, R8, 0x1, RZ, 0x18 ;  /* 0x0000000108097811 */ /* 0x003fc800078fc0ff */
[----:B------:R-:W-:-:S04]  /*2c70*/  LOP3.LUT R10, R9, 0x7, RZ, 0xc0, !PT ;  /* 0x00000007090a7812 */ /* 0x000fc800078ec0ff */
[----:B------:R-:W-:-:S03]  /*2c80*/  ISETP.NE.AND P1, PT, R10, RZ, PT ;  /* 0x000000ff0a00720c */ /* 0x000fc60003f25270 */
[----:B------:R-:W-:Y:S10]  /*2c90*/  @!P0 BRA `(.L_x_38) ;  /* 0x0000000000448947 */ /* 0x000ff40003800000 */
[----:B------:R-:W0:Y:S01]  /*2ca0*/  LDC.64 R6, c[0x0][0x380] ;  /* 0x0000e000ff067b82 */ /* 0x000e220000000a00 */
[----:B------:R-:W-:Y:S01]  /*2cb0*/  LOP3.LUT R11, R9, 0x1fffff8, RZ, 0xc0, !PT ;  /* 0x01fffff8090b7812 */ /* 0x000fe200078ec0ff */
[----:B------:R-:W-:-:S07]  /*2cc0*/  IMAD.MOV.U32 R2, RZ, RZ, RZ ;  /* 0x000000ffff027224 */ /* 0x000fce00078e00ff */
.L_x_39:
[----:B-1----:R-:W-:Y:S01]  /*2cd0*/  IADD3 R5, PT, PT, R3, R0, RZ ;  /* 0x0000000003057210 */ /* 0x002fe20007ffe0ff */
[----:B------:R-:W-:Y:S02]  /*2ce0*/  VIADD R2, R2, 0x8 ;  /* 0x0000000802027836 */ /* 0x000fe40000000000 */
[----:B------:R-:W-:Y:S02]  /*2cf0*/  VIADD R0, R0, 0x800 ;  /* 0x0000080000007836 */ /* 0x000fe40000000000 */
[----:B0-----:R-:W-:Y:S01]  /*2d00*/  IMAD.WIDE R4, R5, 0x2, R6 ;  /* 0x0000000205047825 */ /* 0x001fe200078e0206 */
[----:B------:R-:W-:-:S04]  /*2d10*/  ISETP.NE.AND P0, PT, R2, R11, PT ;  /* 0x0000000b0200720c */ /* 0x000fc80003f05270 */
[----:B------:R1:W-:Y:S04]  /*2d20*/  STG.E.U16 desc[UR8][R4.64], RZ ;  /* 0x000000ff04007986 */ /* 0x0003e8000c101508 */
[----:B------:R1:W-:Y:S04]  /*2d30*/  STG.E.U16 desc[UR8][R4.64+0x200], RZ ;  /* 0x000200ff04007986 */ /* 0x0003e8000c101508 */
[----:B------:R1:W-:Y:S04]  /*2d40*/  STG.E.U16 desc[UR8][R4.64+0x400], RZ ;  /* 0x000400ff04007986 */ /* 0x0003e8000c101508 */
[----:B------:R1:W-:Y:S04]  /*2d50*/  STG.E.U16 desc[UR8][R4.64+0x600], RZ ;  /* 0x000600ff04007986 */ /* 0x0003e8000c101508 */
[----:B------:R1:W-:Y:S04]  /*2d60*/  STG.E.U16 desc[UR8][R4.64+0x800], RZ ;  /* 0x000800ff04007986 */ /* 0x0003e8000c101508 */
[----:B------:R1:W-:Y:S04]  /*2d70*/  STG.E.U16 desc[UR8][R4.64+0xa00], RZ ;  /* 0x000a00ff04007986 */ /* 0x0003e8000c101508 */
[----:B------:R1:W-:Y:S04]  /*2d80*/  STG.E.U16 desc[UR8][R4.64+0xc00], RZ ;  /* 0x000c00ff04007986 */ /* 0x0003e8000c101508 */
[----:B------:R1:W-:Y:S01]  /*2d90*/  STG.E.U16 desc[UR8][R4.64+0xe00], RZ ;  /* 0x000e00ff04007986 */ /* 0x0003e2000c101508 */
[----:B------:R-:W-:Y:S05]  /*2da0*/  @P0 BRA `(.L_x_39) ;  /* 0xfffffffc00c80947 */ /* 0x000fea000383ffff */
.L_x_38:
[----:B------:R-:W-:Y:S05]  /*2db0*/  BSYNC.RECONVERGENT B0 ;  /* 0x0000000000007941 */ /* 0x000fea0003800200 */
.L_x_37:
[----:B------:R-:W-:Y:S05]  /*2dc0*/  @!P1 EXIT ;  /* 0x000000000000994d */ /* 0x000fea0003800000 */
[----:B------:R-:W-:Y:S02]  /*2dd0*/  ISETP.GE.U32.AND P0, PT, R10, 0x4, PT ;  /* 0x000000040a00780c */ /* 0x000fe40003f06070 */
[----:B------:R-:W-:-:S11]  /*2de0*/  LOP3.LUT P1, R9, R9, 0x3, RZ, 0xc0, !PT ;  /* 0x0000000309097812 */ /* 0x000fd6000782c0ff */
[----:B-1----:R-:W0:Y:S01]  /*2df0*/  @P0 LDC.64 R4, c[0x0][0x380] ;  /* 0x0000e000ff040b82 */ /* 0x002e220000000a00 */
[----:B------:R-:W-:-:S05]  /*2e00*/  @P0 IADD3 R7, PT, PT, R0, R3, RZ ;  /* 0x0000000300070210 */ /* 0x000fca0007ffe0ff */
[----:B0-----:R-:W-:-:S05]  /*2e10*/  @P0 IMAD.WIDE R4, R7, 0x2, R4 ;  /* 0x0000000207040825 */ /* 0x001fca00078e0204 */
[----:B------:R0:W-:Y:S04]  /*2e20*/  @P0 STG.E.U16 desc[UR8][R4.64], RZ ;  /* 0x000000ff04000986 */ /* 0x0001e8000c101508 */
[----:B------:R0:W-:Y:S04]  /*2e30*/  @P0 STG.E.U16 desc[UR8][R4.64+0x200], RZ ;  /* 0x000200ff04000986 */ /* 0x0001e8000c101508 */
[----:B------:R0:W-:Y:S04]  /*2e40*/  @P0 STG.E.U16 desc[UR8][R4.64+0x400], RZ ;  /* 0x000400ff04000986 */ /* 0x0001e8000c101508 */
[----:B------:R0:W-:Y:S01]  /*2e50*/  @P0 STG.E.U16 desc[UR8][R4.64+0x600], RZ ;  /* 0x000600ff04000986 */ /* 0x0001e2000c101508 */
[----:B------:R-:W-:Y:S05]  /*2e60*/  @!P1 EXIT ;  /* 0x000000000000994d */ /* 0x000fea0003800000 */
[----:B------:R-:W-:Y:S01]  /*2e70*/  ISETP.NE.AND P1, PT, R9, 0x1, PT ;  /* 0x000000010900780c */ /* 0x000fe20003f25270 */
[----:B------:R-:W-:Y:S01]  /*2e80*/  @P0 VIADD R0, R0, 0x400 ;  /* 0x0000040000000836 */ /* 0x000fe20000000000 */
[----:B------:R-:W-:-:S11]  /*2e90*/  LOP3.LUT P0, RZ, R8, 0x100, RZ, 0xc0, !PT ;  /* 0x0000010008ff7812 */ /* 0x000fd6000780c0ff */
[----:B0-----:R-:W0:Y:S01]  /*2ea0*/  @P1 LDC.64 R4, c[0x0][0x380] ;  /* 0x0000e000ff041b82 */ /* 0x001e220000000a00 */
[----:B------:R-:W-:-:S04]  /*2eb0*/  @P1 IMAD.IADD R7, R0, 0x1, R3 ;  /* 0x0000000100071824 */ /* 0x000fc800078e0203 */
[----:B0-----:R-:W-:-:S05]  /*2ec0*/  @P1 IMAD.WIDE R4, R7, 0x2, R4 ;  /* 0x0000000207041825 */ /* 0x001fca00078e0204 */
[----:B------:R0:W-:Y:S04]  /*2ed0*/  @P1 STG.E.U16 desc[UR8][R4.64], RZ ;  /* 0x000000ff04001986 */ /* 0x0001e8000c101508 */
[----:B------:R0:W-:Y:S01]  /*2ee0*/  @P1 STG.E.U16 desc[UR8][R4.64+0x200], RZ ;  /* 0x000200ff04001986 */ /* 0x0001e2000c101508 */
[----:B------:R-:W-:Y:S05]  /*2ef0*/  @P0 EXIT ;  /* 0x000000000000094d */ /* 0x000fea0003800000 */
[----:B0-----:R-:W0:Y:S01]  /*2f00*/  LDC.64 R4, c[0x0][0x380] ;  /* 0x0000e000ff047b82 */ /* 0x001e220000000a00 */
[----:B------:R-:W-:-:S05]  /*2f10*/  @P1 IADD3 R0, PT, PT, R0, 0x200, RZ ;  /* 0x0000020000001810 */ /* 0x000fca0007ffe0ff */
[----:B------:R-:W-:-:S04]  /*2f20*/  IMAD.IADD R3, R3, 0x1, R0 ;  /* 0x0000000103037824 */ /* 0x000fc800078e0200 */
[----:B0-----:R-:W-:-:S05]  /*2f30*/  IMAD.WIDE R2, R3, 0x2, R4 ;  /* 0x0000000203027825 */ /* 0x001fca00078e0204 */
[----:B------:R-:W-:Y:S01]  /*2f40*/  STG.E.U16 desc[UR8][R2.64], RZ ;  /* 0x000000ff02007986 */ /* 0x000fe2000c101508 */
[----:B------:R-:W-:Y:S05]  /*2f50*/  EXIT ;  /* 0x000000000000794d */ /* 0x000fea0003800000 */
        .weak           $__internal_0_$__cuda_sm20_rcp_rn_f32_slowpath
        .type           $__internal_0_$__cuda_sm20_rcp_rn_f32_slowpath,@function
        .size           $__internal_0_$__cuda_sm20_rcp_rn_f32_slowpath,(.L_x_137 - $__internal_0_$__cuda_sm20_rcp_rn_f32_slowpath)
$__internal_0_$__cuda_sm20_rcp_rn_f32_slowpath:
[----:B------:R-:W-:Y:S01]  /*2f60*/  IMAD.SHL.U32 R2, R8, 0x2, RZ ;  /* 0x0000000208027824 */ /* 0x000fe200078e00ff */
[----:B------:R-:W-:Y:S04]  /*2f70*/  BSSY.RECONVERGENT B1, `(.L_x_40) ;  /* 0x0000031000017945 */ /* 0x000fe80003800200 */
[----:B------:R-:W-:Y:S02]  /*2f80*/  SHF.R.U32.HI R4, RZ, 0x18, R2 ;  /* 0x00000018ff047819 */ /* 0x000fe40000011602 */
[----:B------:R-:W-:Y:S02]  /*2f90*/  MOV R2, R8 ;  /* 0x0000000800027202 */ /* 0x000fe40000000f00 */
[----:B------:R-:W-:-:S13]  /*2fa0*/  ISETP.NE.U32.AND P0, PT, R4, RZ, PT ;  /* 0x000000ff0400720c */ /* 0x000fda0003f05070 */
[----:B------:R-:W-:Y:S05]  /*2fb0*/  @P0 BRA `(.L_x_41) ;  /* 0x0000000000280947 */ /* 0x000fea0003800000 */
[----:B------:R-:W-:-:S05]  /*2fc0*/  IMAD.SHL.U32 R4, R2, 0x2, RZ ;  /* 0x0000000202047824 */ /* 0x000fca00078e00ff */
[----:B------:R-:W-:-:S13]  /*2fd0*/  ISETP.NE.AND P0, PT, R4, RZ, PT ;  /* 0x000000ff0400720c */ /* 0x000fda0003f05270 */
[----:B------:R-:W-:Y:S01]  /*2fe0*/  @P0 FFMA R8, R2, 1.84467440737095516160e+19, RZ ;  /* 0x5f80000002080823 */ /* 0x000fe200000000ff */
[----:B------:R-:W-:Y:S08]  /*2ff0*/  @!P0 MUFU.RCP R7, R2 ;  /* 0x0000000200078308 */ /* 0x000ff00000001000 */
[----:B------:R-:W0:Y:S02]  /*3000*/  @P0 MUFU.RCP R9, R8 ;  /* 0x0000000800090308 */ /* 0x000e240000001000 */
[----:B0-----:R-:W-:-:S04]  /*3010*/  @P0 FFMA R4, R8, R9, -1 ;  /* 0xbf80000008040423 */ /* 0x001fc80000000009 */
[----:B------:R-:W-:-:S04]  /*3020*/  @P0 FADD.FTZ R4, -R4, -RZ ;  /* 0x800000ff04040221 */ /* 0x000fc80000010100 */
[----:B------:R-:W-:-:S04]  /*3030*/  @P0 FFMA R4, R9, R4, R9 ;  /* 0x0000000409040223 */ /* 0x000fc80000000009 */
[----:B------:R-:W-:Y:S01]  /*3040*/  @P0 FFMA R7, R4, 1.84467440737095516160e+19, RZ ;  /* 0x5f80000004070823 */ /* 0x000fe200000000ff */
[----:B------:R-:W-:Y:S06]  /*3050*/  BRA `(.L_x_42) ;  /* 0x0000000000887947 */ /* 0x000fec0003800000 */
.L_x_41:
[----:B------:R-:W-:-:S05]  /*3060*/  VIADD R7, R4, 0xffffff03 ;  /* 0xffffff0304077836 */ /* 0x000fca0000000000 */
[----:B------:R-:W-:-:S13]  /*3070*/  ISETP.GT.U32.AND P0, PT, R7, 0x1, PT ;  /* 0x000000010700780c */ /* 0x000fda0003f04070 */
[----:B------:R-:W-:Y:S05]  /*3080*/  @P0 BRA `(.L_x_43) ;  /* 0x0000000000780947 */ /* 0x000fea0003800000 */
[----:B------:R-:W-:Y:S01]  /*3090*/  LOP3.LUT R8, R2, 0x7fffff, RZ, 0xc0, !PT ;  /* 0x007fffff02087812 */ /* 0x000fe200078ec0ff */
[----:B------:R-:W-:-:S03]  /*30a0*/  HFMA2 R12, -RZ, RZ, 0, 1.78813934326171875e-07 ;  /* 0x00000003ff0c7431 */ /* 0x000fc600000001ff */
[----:B------:R-:W-:-:S04]  /*30b0*/  LOP3.LUT R8, R8, 0x3f800000, RZ, 0xfc, !PT ;  /* 0x3f80000008087812 */ /* 0x000fc800078efcff */
[----:B------:R-:W0:Y:S01]  /*30c0*/  MUFU.RCP R9, R8 ;  /* 0x0000000800097308 */ /* 0x000e220000001000 */
[----:B------:R-:W-:Y:S01]  /*30d0*/  SHF.L.U32 R13, R12, R7, RZ ;  /* 0x000000070c0d7219 */ /* 0x000fe200000006ff */
[----:B0-----:R-:W-:-:S04]  /*30e0*/  FFMA R10, R8, R9, -1 ;  /* 0xbf800000080a7423 */ /* 0x001fc80000000009 */
[----:B------:R-:W-:-:S04]  /*30f0*/  FADD.FTZ R10, -R10, -RZ ;  /* 0x800000ff0a0a7221 */ /* 0x000fc80000010100 */
[CCC-:B------:R-:W-:Y:S01]  /*3100*/  FFMA.RM R11, R9.reuse, R10.reuse, R9.reuse ;  /* 0x0000000a090b7223 */ /* 0x1c0fe20000004009 */
[----:B------:R-:W-:-:S04]  /*3110*/  FFMA.RP R10, R9, R10, R9 ;  /* 0x0000000a090a7223 */ /* 0x000fc80000008009 */
[C---:B------:R-:W-:Y:S02]  /*3120*/  LOP3.LUT R9, R11.reuse, 0x7fffff, RZ, 0xc0, !PT ;  /* 0x007fffff0b097812 */ /* 0x040fe400078ec0ff */
[----:B------:R-:W-:Y:S02]  /*3130*/  FSETP.NEU.FTZ.AND P0, PT, R11, R10, PT ;  /* 0x0000000a0b00720b */ /* 0x000fe40003f1d000 */
[----:B------:R-:W-:Y:S02]  /*3140*/  LOP3.LUT R10, R9, 0x800000, RZ, 0xfc, !PT ;  /* 0x00800000090a7812 */ /* 0x000fe400078efcff */
[----:B------:R-:W-:Y:S02]  /*3150*/  SEL R9, RZ, 0xffffffff, !P0 ;  /* 0xffffffffff097807 */ /* 0x000fe40004000000 */
[----:B------:R-:W-:-:S03]  /*3160*/  LOP3.LUT R8, R13, R10, RZ, 0xc0, !PT ;  /* 0x0000000a0d087212 */ /* 0x000fc600078ec0ff */
[----:B------:R-:W-:Y:S01]  /*3170*/  IMAD.MOV R9, RZ, RZ, -R9 ;  /* 0x000000ffff097224 */ /* 0x000fe200078e0a09 */
[----:B------:R-:W-:-:S04]  /*3180*/  SHF.R.U32.HI R8, RZ, R7, R8 ;  /* 0x00000007ff087219 */ /* 0x000fc80000011608 */
[----:B------:R-:W-:Y:S02]  /*3190*/  LOP3.LUT P1, RZ, R9, R7, R10, 0xf8, !PT ;  /* 0x0000000709ff7212 */ /* 0x000fe4000782f80a */
[C---:B------:R-:W-:Y:S02]  /*31a0*/  LOP3.LUT P0, RZ, R8.reuse, 0x1, RZ, 0xc0, !PT ;  /* 0x0000000108ff7812 */ /* 0x040fe4000780c0ff */
[----:B------:R-:W-:-:S04]  /*31b0*/  LOP3.LUT P2, RZ, R8, 0x2, RZ, 0xc0, !PT ;  /* 0x0000000208ff7812 */ /* 0x000fc8000784c0ff */
[----:B------:R-:W-:Y:S02]  /*31c0*/  PLOP3.LUT P0, PT, P0, P1, P2, 0xe0, 0x0 ;  /* 0x000000000000781c */ /* 0x000fe40000703c20 */
[----:B------:R-:W-:Y:S02]  /*31d0*/  LOP3.LUT P1, RZ, R2, 0x7fffff, RZ, 0xc0, !PT ;  /* 0x007fffff02ff7812 */ /* 0x000fe4000782c0ff */
[----:B------:R-:W-:-:S05]  /*31e0*/  SEL R7, RZ, 0x1, !P0 ;  /* 0x00000001ff077807 */ /* 0x000fca0004000000 */
[----:B------:R-:W-:-:S05]  /*31f0*/  IMAD.MOV R7, RZ, RZ, -R7 ;  /* 0x000000ffff077224 */ /* 0x000fca00078e0a07 */
[----:B------:R-:W-:Y:S02]  /*3200*/  ISETP.GE.AND P0, PT, R7, RZ, PT ;  /* 0x000000ff0700720c */ /* 0x000fe40003f06270 */
[----:B------:R-:W-:-:S04]  /*3210*/  IADD3 R7, PT, PT, R4, -0xfc, RZ ;  /* 0xffffff0404077810 */ /* 0x000fc80007ffe0ff */
[----:B------:R-:W-:-:S07]  /*3220*/  SHF.R.U32.HI R7, RZ, R7, R10 ;  /* 0x00000007ff077219 */ /* 0x000fce000001160a */
[----:B------:R-:W-:-:S04]  /*3230*/  @!P0 VIADD R7, R7, 0x1 ;  /* 0x0000000107078836 */ /* 0x000fc80000000000 */
[----:B------:R-:W-:-:S05]  /*3240*/  @!P1 IMAD.SHL.U32 R7, R7, 0x2, RZ ;  /* 0x0000000207079824 */ /* 0x000fca00078e00ff */
[----:B------:R-:W-:Y:S01]  /*3250*/  LOP3.LUT R7, R7, 0x80000000, R2, 0xf8, !PT ;  /* 0x8000000007077812 */ /* 0x000fe200078ef802 */
[----:B------:R-:W-:Y:S06]  /*3260*/  BRA `(.L_x_42) ;  /* 0x0000000000047947 */ /* 0x000fec0003800000 */
.L_x_43:
[----:B------:R0:W1:Y:S02]  /*3270*/  MUFU.RCP R7, R2 ;  /* 0x0000000200077308 */ /* 0x0000640000001000 */
.L_x_42:
[----:B------:R-:W-:Y:S05]  /*3280*/  BSYNC.RECONVERGENT B1 ;  /* 0x0000000000017941 */ /* 0x000fea0003800200 */
.L_x_40:
[----:B01----:R-:W-:Y:S01]  /*3290*/  MOV R2, R7 ;  /* 0x0000000700027202 */ /* 0x003fe20000000f00 */
[----:B------:R-:W-:-:S04]  /*32a0*/  IMAD.MOV.U32 R7, RZ, RZ, 0x0 ;  /* 0x00000000ff077424 */ /* 0x000fc800078e00ff */
[----:B------:R-:W-:Y:S05]  /*32b0*/  RET.REL.NODEC R6 `(_Z23decode_attention_kernelP13__nv_bfloat16PKS_S2_S2_iiiiif) ;  /* 0xffffffcc06507950 */ /* 0x000fea0003c3ffff */
.L_x_44:
[----:B------:R-:W-:-:S00]  /*32c0*/  BRA `(.L_x_44) ;  /* 0xfffffffc00fc7947 */ /* 0x000fc0000383ffff */
[----:B------:R-:W-:-:S00]  /*32d0*/  NOP ;  /* 0x0000000000007918 */ /* 0x000fc00000000000 */
        /* <DEDUP_REMOVED lines=10> */
.L_x_137:


//--------------------- .text._Z15kv_store_kernelP13__nv_bfloat16PKS_ii --------------------------
	.section	.text._Z15kv_store_kernelP13__nv_bfloat16PKS_ii,"ax",@progbits
	.align	128
        .global         _Z15kv_store_kernelP13__nv_bfloat16PKS_ii
        .type           _Z15kv_store_kernelP13__nv_bfloat16PKS_ii,@function
        .size           _Z15kv_store_kernelP13__nv_bfloat16PKS_ii,(.L_x_144 - _Z15kv_store_kernelP13__nv_bfloat16PKS_ii)
        .other          _Z15kv_store_kernelP13__nv_bfloat16PKS_ii,@"STO_CUDA_ENTRY STV_DEFAULT"
_Z15kv_store_kernelP13__nv_bfloat16PKS_ii:
.text._Z15kv_store_kernelP13__nv_bfloat16PKS_ii:
[----:B------:R-:W-:Y:S01]  /*0000*/  LDC R1, c[0x0][0x37c] ;  /* 0x0000df00ff017b82 */ /* 0x000fe20000000800 */
[----:B------:R-:W0:Y:S07]  /*0010*/  S2R R0, SR_TID.X ;  /* 0x0000000000007919 */ /* 0x000e2e0000002100 */
[----:B------:R-:W0:Y:S01]  /*0020*/  S2UR UR4, SR_CTAID.X ;  /* 0x00000000000479c3 */ /* 0x000e220000002500 */
[----:B------:R-:W1:Y:S07]  /*0030*/  LDCU UR6, c[0x0][0x394] ;  /* 0x00007280ff0677ac */ /* 0x000e6e0008000800 */
[----:B------:R-:W0:Y:S02]  /*0040*/  LDC R7, c[0x0][0x360] ;  /* 0x0000d800ff077b82 */ /* 0x000e240000000800 */
[----:B0-----:R-:W-:-:S05]  /*0050*/  IMAD R7, R7, UR4, R0 ;  /* 0x0000000407077c24 */ /* 0x001fca000f8e0200 */
[----:B-1----:R-:W-:-:S13]  /*0060*/  ISETP.GE.AND P0, PT, R7, UR6, PT ;  /* 0x0000000607007c0c */ /* 0x002fda000bf06270 */
[----:B------:R-:W-:Y:S05]  /*0070*/  @P0 EXIT ;  /* 0x000000000000094d */ /* 0x000fea0003800000 */
[----:B------:R-:W0:Y:S01]  /*0080*/  LDC.64 R4, c[0x0][0x388] ;  /* 0x0000e200ff047b82 */ /* 0x000e220000000a00 */
[----:B------:R-:W1:Y:S07]  /*0090*/  LDCU.64 UR4, c[0x0][0x358] ;  /* 0x00006b00ff0477ac */ /* 0x000e6e0008000a00 */
[----:B------:R-:W2:Y:S08]  /*00a0*/  LDC R0, c[0x0][0x390] ;  /* 0x0000e400ff007b82 */ /* 0x000eb00000000800 */
[----:B------:R-:W3:Y:S01]  /*00b0*/  LDC.64 R2, c[0x0][0x380] ;  /* 0x0000e000ff027b82 */ /* 0x000ee20000000a00 */
[----:B0-----:R-:W-:-:S06]  /*00c0*/  IMAD.WIDE R4, R7, 0x2, R4 ;  /* 0x0000000207047825 */ /* 0x001fcc00078e0204 */
[----:B-1----:R-:W4:Y:S01]  /*00d0*/  LDG.E.U16 R5, desc[UR4][R4.64] ;  /* 0x0000000404057981 */ /* 0x002f22000c1e1500 */
[----:B--2---:R-:W-:-:S04]  /*00e0*/  IMAD R7, R0, UR6, R7 ;  /* 0x0000000600077c24 */ /* 0x004fc8000f8e0207 */
[----:B---3--:R-:W-:-:S05]  /*00f0*/  IMAD.WIDE R2, R7, 0x2, R2 ;  /* 0x0000000207027825 */ /* 0x008fca00078e0202 */
[----:B----4-:R-:W-:Y:S01]  /*0100*/  STG.E.U16 desc[UR4][R2.64], R5 ;  /* 0x0000000502007986 */ /* 0x010fe2000c101504 */
[----:B------:R-:W-:Y:S05]  /*0110*/  EXIT ;  /* 0x000000000000794d */ /* 0x000fea0003800000 */
.L_x_45:
        /* <DEDUP_REMOVED lines=14> */
.L_x_144:


//--------------------- .text._Z11copy_kernelP13__nv_bfloat16PKS_i --------------------------
	.section	.text._Z11copy_kernelP13__nv_bfloat16PKS_i,"ax",@progbits
	.align	128
        .global         _Z11copy_kernelP13__nv_bfloat16PKS_i
        .type           _Z11copy_kernelP13__nv_bfloat16PKS_i,@function
        .size           _Z11copy_kernelP13__nv_bfloat16PKS_i,(.L_x_145 - _Z11copy_kernelP13__nv_bfloat16PKS_i)
        .other          _Z11copy_kernelP13__nv_bfloat16PKS_i,@"STO_CUDA_ENTRY STV_DEFAULT"
_Z11copy_kernelP13__nv_bfloat16PKS_i:
.text._Z11copy_kernelP13__nv_bfloat16PKS_i:
        /* <DEDUP_REMOVED lines=10> */
[----:B------:R-:W2:Y:S01]  /*00a0*/  LDC.64 R2, c[0x0][0x380] ;  /* 0x0000e000ff027b82 */ /* 0x000ea20000000a00 */
[----:B0-----:R-:W-:-:S06]  /*00b0*/  IMAD.WIDE R4, R7, 0x2, R4 ;  /* 0x0000000207047825 */ /* 0x001fcc00078e0204 */
[----:B-1----:R-:W3:Y:S01]  /*00c0*/  LDG.E.U16 R5, desc[UR4][R4.64] ;  /* 0x0000000404057981 */ /* 0x002ee2000c1e1500 */
[----:B--2---:R-:W-:-:S05]  /*00d0*/  IMAD.WIDE R2, R7, 0x2, R2 ;  /* 0x0000000207027825 */ /* 0x004fca00078e0202 */
[----:B---3--:R-:W-:Y:S01]  /*00e0*/  STG.E.U16 desc[UR4][R2.64], R5 ;  /* 0x0000000502007986 */ /* 0x008fe2000c101504 */
[----:B------:R-:W-:Y:S05]  /*00f0*/  EXIT ;  /* 0x000000000000794d */ /* 0x000fea0003800000 */
.L_x_46:
        /* <DEDUP_REMOVED lines=16> */
.L_x_145:


//--------------------- .text._Z10add_kernelP13__nv_bfloat16PKS_S2_i --------------------------
	.section	.text._Z10add_kernelP13__nv_bfloat16PKS_S2_i,"ax",@progbits
	.align	128
        .global         _Z10add_kernelP13__nv_bfloat16PKS_S2_i
        .type           _Z10add_kernelP13__nv_bfloat16PKS_S2_i,@function
        .size           _Z10add_kernelP13__nv_bfloat16PKS_S2_i,(.L_x_146 - _Z10add_kernelP13__nv_bfloat16PKS_S2_i)
        .other          _Z10add_kernelP13__nv_bfloat16PKS_S2_i,@"STO_CUDA_ENTRY STV_DEFAULT"
_Z10add_kernelP13__nv_bfloat16PKS_S2_i:
.text._Z10add_kernelP13__nv_bfloat16PKS_S2_i:
        /* <DEDUP_REMOVED lines=10> */
[----:B------:R-:W2:Y:S08]  /*00a0*/  LDC.64 R4, c[0x0][0x390] ;  /* 0x0000e400ff047b82 */ /* 0x000eb00000000a00 */
[----:B------:R-:W3:Y:S01]  /*00b0*/  LDC.64 R6, c[0x0][0x380] ;  /* 0x0000e000ff067b82 */ /* 0x000ee20000000a00 */
[----:B0-----:R-:W-:-:S06]  /*00c0*/  IMAD.WIDE R2, R9, 0x2, R2 ;  /* 0x0000000209027825 */ /* 0x001fcc00078e0202 */
[----:B-1----:R-:W4:Y:S01]  /*00d0*/  LDG.E.U16 R2, desc[UR4][R2.64] ;  /* 0x0000000402027981 */ /* 0x002f22000c1e1500 */
[----:B--2---:R-:W-:-:S06]  /*00e0*/  IMAD.WIDE R4, R9, 0x2, R4 ;  /* 0x0000000209047825 */ /* 0x004fcc00078e0204 */
[----:B------:R-:W2:Y:S01]  /*00f0*/  LDG.E.U16 R4, desc[UR4][R4.64] ;  /* 0x0000000404047981 */ /* 0x000ea2000c1e1500 */
[----:B---3--:R-:W-:Y:S01]  /*0100*/  IMAD.WIDE R6, R9, 0x2, R6 ;  /* 0x0000000209067825 */ /* 0x008fe200078e0206 */
[----:B----4-:R-:W-:Y:S02]  /*0110*/  SHF.L.U32 R0, R2, 0x10, RZ ;  /* 0x0000001002007819 */ /* 0x010fe400000006ff */
[----:B--2---:R-:W-:-:S05]  /*0120*/  SHF.L.U32 R11, R4, 0x10, RZ ;  /* 0x00000010040b7819 */ /* 0x004fca00000006ff */
[----:B------:R-:W-:-:S05]  /*0130*/  FADD R0, R0, R11 ;  /* 0x0000000b00007221 */ /* 0x000fca0000000000 */
[----:B------:R-:W-:-:S05]  /*0140*/  F2FP.BF16.F32.PACK_AB R0, RZ, R0 ;  /* 0x00000000ff00723e */ /* 0x000fca00000010ff */
[----:B------:R-:W-:Y:S01]  /*0150*/  STG.E.U16 desc[UR4][R6.64], R0 ;  /* 0x0000000006007986 */ /* 0x000fe2000c101504 */
[----:B------:R-:W-:Y:S05]  /*0160*/  EXIT ;  /* 0x000000000000794d */ /* 0x000fea0003800000 */
.L_x_47:
        /* <DEDUP_REMOVED lines=9> */
.L_x_146:


//--------------------- .text._Z15silu_mul_kernelP13__nv_bfloat16PKS_S2_i --------------------------
	.section	.text._Z15silu_mul_kernelP13__nv_bfloat16PKS_S2_i,"ax",@progbits
	.align	128
        .global         _Z15silu_mul_kernelP13__nv_bfloat16PKS_S2_i
        .type           _Z15silu_mul_kernelP13__nv_bfloat16PKS_S2_i,@function
        .size           _Z15silu_mul_kernelP13__nv_bfloat16PKS_S2_i,(.L_x_138 - _Z15silu_mul_kernelP13__nv_bfloat16PKS_S2_i)
        .other          _Z15silu_mul_kernelP13__nv_bfloat16PKS_S2_i,@"STO_CUDA_ENTRY STV_DEFAULT"
_Z15silu_mul_kernelP13__nv_bfloat16PKS_S2_i:
.text._Z15silu_mul_kernelP13__nv_bfloat16PKS_S2_i:
        /* <DEDUP_REMOVED lines=11> */
[----:B0-----:R-:W-:-:S05]  /*00b0*/  IMAD.WIDE R4, R2, 0x2, R4 ;  /* 0x0000000202047825 */ /* 0x001fca00078e0204 */
[----:B-1----:R-:W3:Y:S01]  /*00c0*/  LDG.E.U16 R0, desc[UR4][R4.64] ;  /* 0x0000000404007981 */ /* 0x002ee2000c1e1500 */
[----:B--2---:R-:W-:-:S06]  /*00d0*/  IMAD.WIDE R6, R2, 0x2, R6 ;  /* 0x0000000202067825 */ /* 0x004fcc00078e0206 */
[----:B------:R-:W2:Y:S01]  /*00e0*/  LDG.E.U16 R6, desc[UR4][R6.64] ;  /* 0x0000000406067981 */ /* 0x000ea2000c1e1500 */
[----:B------:R-:W-:Y:S01]  /*00f0*/  IMAD.MOV.U32 R3, RZ, RZ, 0x3bbb989d ;  /* 0x3bbb989dff037424 */ /* 0x000fe200078e00ff */
[----:B------:R-:W-:Y:S01]  /*0100*/  BSSY.RECONVERGENT B0, `(.L_x_48) ;  /* 0x0000017000007945 */ /* 0x000fe20003800200 */
[----:B------:R-:W-:Y:S02]  /*0110*/  IMAD.MOV.U32 R8, RZ, RZ, 0x437c0000 ;  /* 0x437c0000ff087424 */ /* 0x000fe400078e00ff */
[----:B---3--:R-:W-:-:S04]  /*0120*/  IMAD.U32 R0, R0, 0x10000, RZ ;  /* 0x0001000000007824 */ /* 0x008fc800078e00ff */
[----:B------:R-:W-:-:S04]  /*0130*/  FFMA.SAT R3, R0, -R3, 0.5 ;  /* 0x3f00000000037423 */ /* 0x000fc80000002803 */
[----:B------:R-:W-:-:S04]  /*0140*/  FFMA.RM R3, R3, R8, 12582913 ;  /* 0x4b40000103037423 */ /* 0x000fc80000004008 */
[C---:B------:R-:W-:Y:S01]  /*0150*/  FADD R9, R3.reuse, -12583039 ;  /* 0xcb40007f03097421 */ /* 0x040fe20000000000 */
[----:B------:R-:W-:-:S03]  /*0160*/  IMAD.SHL.U32 R3, R3, 0x800000, RZ ;  /* 0x0080000003037824 */ /* 0x000fc600078e00ff */
[----:B------:R-:W-:-:S04]  /*0170*/  FFMA R9, R0, -1.4426950216293334961, -R9 ;  /* 0xbfb8aa3b00097823 */ /* 0x000fc80000000809 */
[----:B------:R-:W-:-:S04]  /*0180*/  FFMA R9, R0, -1.925963033500011079e-08, R9 ;  /* 0xb2a5706000097823 */ /* 0x000fc80000000009 */
[----:B------:R-:W0:Y:S02]  /*0190*/  MUFU.EX2 R4, R9 ;  /* 0x0000000900047308 */ /* 0x000e240000000800 */
[----:B0-----:R-:W-:-:S06]  /*01a0*/  FFMA R3, R3, R4, 1 ;  /* 0x3f80000003037423 */ /* 0x001fcc0000000004 */
[----:B------:R-:W0:Y:S08]  /*01b0*/  MUFU.RCP R4, R3 ;  /* 0x0000000300047308 */ /* 0x000e300000001000 */
[----:B------:R-:W1:Y:S01]  /*01c0*/  FCHK P0, R0, R3 ;  /* 0x0000000300007302 */ /* 0x000e620000000000 */
[----:B0-----:R-:W-:-:S04]  /*01d0*/  FFMA R5, -R3, R4, 1 ;  /* 0x3f80000003057423 */ /* 0x001fc80000000104 */
[----:B------:R-:W-:Y:S01]  /*01e0*/  FFMA R5, R4, R5, R4 ;  /* 0x0000000504057223 */ /* 0x000fe20000000004 */
[----:B--2---:R-:W-:-:S03]  /*01f0*/  IMAD.U32 R4, R6, 0x10000, RZ ;  /* 0x0001000006047824 */ /* 0x004fc600078e00ff */
[----:B------:R-:W-:-:S04]  /*0200*/  FFMA R8, R0, R5, RZ ;  /* 0x0000000500087223 */ /* 0x000fc800000000ff */
[----:B------:R-:W-:-:S04]  /*0210*/  FFMA R7, -R3, R8, R0 ;  /* 0x0000000803077223 */ /* 0x000fc80000000100 */
[----:B------:R-:W-:Y:S01]  /*0220*/  FFMA R5, R5, R7, R8 ;  /* 0x0000000705057223 */ /* 0x000fe20000000008 */
[----:B-1----:R-:W-:Y:S06]  /*0230*/  @!P0 BRA `(.L_x_49) ;  /* 0x00000000000c8947 */ /* 0x002fec0003800000 */
[----:B------:R-:W-:-:S07]  /*0240*/  MOV R6, 0x260 ;  /* 0x0000026000067802 */ /* 0x000fce0000000f00 */
[----:B------:R-:W-:Y:S05]  /*0250*/  CALL.REL.NOINC `($__internal_1_$__cuda_sm3x_div_rn_noftz_f32_slowpath) ;  /* 0x0000000000207944 */ /* 0x000fea0003c00000 */
[----:B------:R-:W-:-:S07]  /*0260*/  IMAD.MOV.U32 R5, RZ, RZ, R0 ;  /* 0x000000ffff057224 */ /* 0x000fce00078e0000 */
.L_x_49:
[----:B------:R-:W-:Y:S05]  /*0270*/  BSYNC.RECONVERGENT B0 ;  /* 0x0000000000007941 */ /* 0x000fea0003800200 */
.L_x_48:
[----:B------:R-:W0:Y:S01]  /*0280*/  LDC.64 R6, c[0x0][0x380] ;  /* 0x0000e000ff067b82 */ /* 0x000e220000000a00 */
[----:B------:R-:W-:-:S05]  /*0290*/  FMUL R4, R4, R5 ;  /* 0x0000000504047220 */ /* 0x000fca0000400000 */
[----:B------:R-:W-:Y:S01]  /*02a0*/  F2FP.BF16.F32.PACK_AB R4, RZ, R4 ;  /* 0x00000004ff04723e */ /* 0x000fe200000010ff */
[----:B0-----:R-:W-:-:S05]  /*02b0*/  IMAD.WIDE R2, R2, 0x2, R6 ;  /* 0x0000000202027825 */ /* 0x001fca00078e0206 */
[----:B------:R-:W-:Y:S01]  /*02c0*/  STG.E.U16 desc[UR4][R2.64], R4 ;  /* 0x0000000402007986 */ /* 0x000fe2000c101504 */
[----:B------:R-:W-:Y:S05]  /*02d0*/  EXIT ;  /* 0x000000000000794d */ /* 0x000fea0003800000 */
        .weak           $__internal_1_$__cuda_sm3x_div_rn_noftz_f32_slowpath
        .type           $__internal_1_$__cuda_sm3x_div_rn_noftz_f32_slowpath,@function
        .size           $__internal_1_$__cuda_sm3x_div_rn_noftz_f32_slowpath,(.L_x_138 - $__internal_1_$__cuda_sm3x_div_rn_noftz_f32_slowpath)
$__internal_1_$__cuda_sm3x_div_rn_noftz_f32_slowpath:
[--C-:B------:R-:W-:Y:S01]  /*02e0*/  SHF.R.U32.HI R7, RZ, 0x17, R3.reuse ;  /* 0x00000017ff077819 */ /* 0x100fe20000011603 */
[----:B------:R-:W-:Y:S01]  /*02f0*/  BSSY.RECONVERGENT B1, `(.L_x_50) ;  /* 0x0000064000017945 */ /* 0x000fe20003800200 */
[----:B------:R-:W-:Y:S01]  /*0300*/  SHF.R.U32.HI R5, RZ, 0x17, R0 ;  /* 0x00000017ff057819 */ /* 0x000fe20000011600 */
[----:B------:R-:W-:Y:S01]  /*0310*/  IMAD.MOV.U32 R9, RZ, RZ, R3 ;  /* 0x000000ffff097224 */ /* 0x000fe200078e0003 */
[----:B------:R-:W-:Y:S02]  /*0320*/  LOP3.LUT R7, R7, 0xff, RZ, 0xc0, !PT ;  /* 0x000000ff07077812 */ /* 0x000fe400078ec0ff */
[----:B------:R-:W-:Y:S02]  /*0330*/  LOP3.LUT R5, R5, 0xff, RZ, 0xc0, !PT ;  /* 0x000000ff05057812 */ /* 0x000fe400078ec0ff */
[----:B------:R-:W-:Y:S01]  /*0340*/  MOV R8, R0 ;  /* 0x0000000000087202 */ /* 0x000fe20000000f00 */
[----:B------:R-:W-:Y:S02]  /*0350*/  VIADD R12, R7, 0xffffffff ;  /* 0xffffffff070c7836 */ /* 0x000fe40000000000 */
[----:B------:R-:W-:-:S03]  /*0360*/  VIADD R11, R5, 0xffffffff ;  /* 0xffffffff050b7836 */ /* 0x000fc60000000000 */
[----:B------:R-:W-:-:S04]  /*0370*/  ISETP.GT.U32.AND P0, PT, R12, 0xfd, PT ;  /* 0x000000fd0c00780c */ /* 0x000fc80003f04070 */
[----:B------:R-:W-:-:S13]  /*0380*/  ISETP.GT.U32.OR P0, PT, R11, 0xfd, P0 ;  /* 0x000000fd0b00780c */ /* 0x000fda0000704470 */
[----:B------:R-:W-:Y:S01]  /*0390*/  @!P0 IMAD.MOV.U32 R10, RZ, RZ, RZ ;  /* 0x000000ffff0a8224 */ /* 0x000fe200078e00ff */
[----:B------:R-:W-:Y:S06]  /*03a0*/  @!P0 BRA `(.L_x_51) ;  /* 0x00000000005c8947 */ /* 0x000fec0003800000 */
[----:B------:R-:W-:Y:S02]  /*03b0*/  FSETP.GTU.FTZ.AND P0, PT, |R0|, +INF , PT ;  /* 0x7f8000000000780b */ /* 0x000fe40003f1c200 */
[----:B------:R-:W-:-:S04]  /*03c0*/  FSETP.GTU.FTZ.AND P1, PT, |R3|, +INF , PT ;  /* 0x7f8000000300780b */ /* 0x000fc80003f3c200 */
[----:B------:R-:W-:-:S13]  /*03d0*/  PLOP3.LUT P0, PT, P0, P1, PT, 0xf8, 0x8f ;  /* 0x00000000008f781c */ /* 0x000fda0000703f70 */
[----:B------:R-:W-:Y:S05]  /*03e0*/  @P0 BRA `(.L_x_52) ;  /* 0x00000004004c0947 */ /* 0x000fea0003800000 */
[----:B------:R-:W-:-:S13]  /*03f0*/  LOP3.LUT P0, RZ, R9, 0x7fffffff, R8, 0xc8, !PT ;  /* 0x7fffffff09ff7812 */ /* 0x000fda000780c808 */
[----:B------:R-:W-:Y:S05]  /*0400*/  @!P0 BRA `(.L_x_53) ;  /* 0x00000004003c8947 */ /* 0x000fea0003800000 */
[C---:B------:R-:W-:Y:S02]  /*0410*/  FSETP.NEU.FTZ.AND P2, PT, |R0|.reuse, +INF , PT ;  /* 0x7f8000000000780b */ /* 0x040fe40003f5d200 */
[----:B------:R-:W-:Y:S02]  /*0420*/  FSETP.NEU.FTZ.AND P1, PT, |R3|, +INF , PT ;  /* 0x7f8000000300780b */ /* 0x000fe40003f3d200 */
[----:B------:R-:W-:-:S11]  /*0430*/  FSETP.NEU.FTZ.AND P0, PT, |R0|, +INF , PT ;  /* 0x7f8000000000780b */ /* 0x000fd60003f1d200 */
[----:B------:R-:W-:Y:S05]  /*0440*/  @!P1 BRA !P2, `(.L_x_53) ;  /* 0x00000004002c9947 */ /* 0x000fea0005000000 */
[----:B------:R-:W-:-:S04]  /*0450*/  LOP3.LUT P2, RZ, R8, 0x7fffffff, RZ, 0xc0, !PT ;  /* 0x7fffffff08ff7812 */ /* 0x000fc8000784c0ff */
[----:B------:R-:W-:-:S13]  /*0460*/  PLOP3.LUT P1, PT, P1, P2, PT, 0x2f, 0xf2 ;  /* 0x0000000000f2781c */ /* 0x000fda0000f24577 */
[----:B------:R-:W-:Y:S05]  /*0470*/  @P1 BRA `(.L_x_54) ;  /* 0x0000000400181947 */ /* 0x000fea0003800000 */
[----:B------:R-:W-:-:S04]  /*0480*/  LOP3.LUT P1, RZ, R9, 0x7fffffff, RZ, 0xc0, !PT ;  /* 0x7fffffff09ff7812 */ /* 0x000fc8000782c0ff */
[----:B------:R-:W-:-:S13]  /*0490*/  PLOP3.LUT P0, PT, P0, P1, PT, 0x2f, 0xf2 ;  /* 0x0000000000f2781c */ /* 0x000fda0000702577 */
[----:B------:R-:W-:Y:S05]  /*04a0*/  @P0 BRA `(.L_x_55) ;  /* 0x0000000400000947 */ /* 0x000fea0003800000 */
[----:B------:R-:W-:Y:S02]  /*04b0*/  ISETP.GE.AND P0, PT, R11, RZ, PT ;  /* 0x000000ff0b00720c */ /* 0x000fe40003f06270 */
[----:B------:R-:W-:-:S11]  /*04c0*/  ISETP.GE.AND P1, PT, R12, RZ, PT ;  /* 0x000000ff0c00720c */ /* 0x000fd60003f26270 */
[----:B------:R-:W-:Y:S02]  /*04d0*/  @P0 IMAD.MOV.U32 R10, RZ, RZ, RZ ;  /* 0x000000ffff0a0224 */ /* 0x000fe400078e00ff */
[----:B------:R-:W-:Y:S01]  /*04e0*/  @!P0 FFMA R8, R0, 1.84467440737095516160e+19, RZ ;  /* 0x5f80000000088823 */ /* 0x000fe200000000ff */
[----:B------:R-:W-:Y:S02]  /*04f0*/  @!P0 IMAD.MOV.U32 R10, RZ, RZ, -0x40 ;  /* 0xffffffc0ff0a8424 */ /* 0x000fe400078e00ff */
[----:B------:R-:W-:Y:S02]  /*0500*/  @!P1 FFMA R9, R3, 1.84467440737095516160e+19, RZ ;  /* 0x5f80000003099823 */ /* 0x000fe400000000ff */
[----:B------:R-:W-:-:S07]  /*0510*/  @!P1 VIADD R10, R10, 0x40 ;  /* 0x000000400a0a9836 */ /* 0x000fce0000000000 */
.L_x_51:
[----:B------:R-:W-:Y:S01]  /*0520*/  LEA R0, R7, 0xc0800000, 0x17 ;  /* 0xc080000007007811 */ /* 0x000fe200078eb8ff */
[----:B------:R-:W-:Y:S01]  /*0530*/  VIADD R5, R5, 0xffffff81 ;  /* 0xffffff8105057836 */ /* 0x000fe20000000000 */
[----:B------:R-:W-:Y:S02]  /*0540*/  BSSY.RECONVERGENT B2, `(.L_x_56) ;  /* 0x0000035000027945 */ /* 0x000fe40003800200 */
[----:B------:R-:W-:Y:S01]  /*0550*/  IADD3 R9, PT, PT, -R0, R9, RZ ;  /* 0x0000000900097210 */ /* 0x000fe20007ffe1ff */
[C---:B------:R-:W-:Y:S01]  /*0560*/  IMAD R0, R5.reuse, -0x800000, R8 ;  /* 0xff80000005007824 */ /* 0x040fe200078e0208 */
[----:B------:R-:W-:Y:S02]  /*0570*/  IADD3 R5, PT, PT, R5, 0x7f, -R7 ;  /* 0x0000007f05057810 */ /* 0x000fe40007ffe807 */
[----:B------:R-:W0:Y:S01]  /*0580*/  MUFU.RCP R3, R9 ;  /* 0x0000000900037308 */ /* 0x000e220000001000 */
[----:B------:R-:W-:Y:S02]  /*0590*/  FADD.FTZ R11, -R9, -RZ ;  /* 0x800000ff090b7221 */ /* 0x000fe40000010100 */
[----:B------:R-:W-:-:S02]  /*05a0*/  IMAD.IADD R5, R5, 0x1, R10 ;  /* 0x0000000105057824 */ /* 0x000fc400078e020a */
[----:B0-----:R-:W-:-:S04]  /*05b0*/  FFMA R12, R3, R11, 1 ;  /* 0x3f800000030c7423 */ /* 0x001fc8000000000b */
[----:B------:R-:W-:-:S04]  /*05c0*/  FFMA R12, R3, R12, R3 ;  /* 0x0000000c030c7223 */ /* 0x000fc80000000003 */
[----:B------:R-:W-:-:S04]  /*05d0*/  FFMA R3, R0, R12, RZ ;  /* 0x0000000c00037223 */ /* 0x000fc800000000ff */
[----:B------:R-:W-:-:S04]  /*05e0*/  FFMA R8, R11, R3, R0 ;  /* 0x000000030b087223 */ /* 0x000fc80000000000 */
[----:B------:R-:W-:-:S04]  /*05f0*/  FFMA R13, R12, R8, R3 ;  /* 0x000000080c0d7223 */ /* 0x000fc80000000003 */
[----:B------:R-:W-:-:S04]  /*0600*/  FFMA R8, R11, R13, R0 ;  /* 0x0000000d0b087223 */ /* 0x000fc80000000000 */
[----:B------:R-:W-:-:S05]  /*0610*/  FFMA R0, R12, R8, R13 ;  /* 0x000000080c007223 */ /* 0x000fca000000000d */
[----:B------:R-:W-:-:S04]  /*0620*/  SHF.R.U32.HI R3, RZ, 0x17, R0 ;  /* 0x00000017ff037819 */ /* 0x000fc80000011600 */
[----:B------:R-:W-:-:S05]  /*0630*/  LOP3.LUT R3, R3, 0xff, RZ, 0xc0, !PT ;  /* 0x000000ff03037812 */ /* 0x000fca00078ec0ff */
[----:B------:R-:W-:-:S04]  /*0640*/  IMAD.IADD R7, R3, 0x1, R5 ;  /* 0x0000000103077824 */ /* 0x000fc800078e0205 */
[----:B------:R-:W-:-:S05]  /*0650*/  VIADD R3, R7, 0xffffffff ;  /* 0xffffffff07037836 */ /* 0x000fca0000000000 */
[----:B------:R-:W-:-:S13]  /*0660*/  ISETP.GE.U32.AND P0, PT, R3, 0xfe, PT ;  /* 0x000000fe0300780c */ /* 0x000fda0003f06070 */
[----:B------:R-:W-:Y:S05]  /*0670*/  @!P0 BRA `(.L_x_57) ;  /* 0x0000000000808947 */ /* 0x000fea0003800000 */
[----:B------:R-:W-:-:S13]  /*0680*/  ISETP.GT.AND P0, PT, R7, 0xfe, PT ;  /* 0x000000fe0700780c */ /* 0x000fda0003f04270 */
[----:B------:R-:W-:Y:S05]  /*0690*/  @P0 BRA `(.L_x_58) ;  /* 0x00000000006c0947 */ /* 0x000fea0003800000 */
[----:B------:R-:W-:-:S13]  /*06a0*/  ISETP.GE.AND P0, PT, R7, 0x1, PT ;  /* 0x000000010700780c */ /* 0x000fda0003f06270 */
[----:B------:R-:W-:Y:S05]  /*06b0*/  @P0 BRA `(.L_x_59) ;  /* 0x0000000000740947 */ /* 0x000fea0003800000 */
[----:B------:R-:W-:Y:S02]  /*06c0*/  ISETP.GE.AND P0, PT, R7, -0x18, PT ;  /* 0xffffffe80700780c */ /* 0x000fe40003f06270 */
[----:B------:R-:W-:-:S11]  /*06d0*/  LOP3.LUT R0, R0, 0x80000000, RZ, 0xc0, !PT ;  /* 0x8000000000007812 */ /* 0x000fd600078ec0ff */
[----:B------:R-:W-:Y:S05]  /*06e0*/  @!P0 BRA `(.L_x_59) ;  /* 0x0000000000688947 */ /* 0x000fea0003800000 */
[CCC-:B------:R-:W-:Y:S01]  /*06f0*/  FFMA.RZ R3, R12.reuse, R8.reuse, R13.reuse ;  /* 0x000000080c037223 */ /* 0x1c0fe2000000c00d */
[C---:B------:R-:W-:Y:S01]  /*0700*/  VIADD R10, R7.reuse, 0x20 ;  /* 0x00000020070a7836 */ /* 0x040fe20000000000 */
[C---:B------:R-:W-:Y:S02]  /*0710*/  ISETP.NE.AND P2, PT, R7.reuse, RZ, PT ;  /* 0x000000ff0700720c */ /* 0x040fe40003f45270 */
[----:B------:R-:W-:Y:S02]  /*0720*/  ISETP.NE.AND P1, PT, R7, RZ, PT ;  /* 0x000000ff0700720c */ /* 0x000fe40003f25270 */
[----:B------:R-:W-:Y:S01]  /*0730*/  LOP3.LUT R5, R3, 0x7fffff, RZ, 0xc0, !PT ;  /* 0x007fffff03057812 */ /* 0x000fe200078ec0ff */
[CCC-:B------:R-:W-:Y:S01]  /*0740*/  FFMA.RP R3, R12.reuse, R8.reuse, R13.reuse ;  /* 0x000000080c037223 */ /* 0x1c0fe2000000800d */
[----:B------:R-:W-:Y:S01]  /*0750*/  FFMA.RM R8, R12, R8, R13 ;  /* 0x000000080c087223 */ /* 0x000fe2000000400d */
[----:B------:R-:W-:Y:S02]  /*0760*/  IADD3 R7, PT, PT, -R7, RZ, RZ ;  /* 0x000000ff07077210 */ /* 0x000fe40007ffe1ff */
[----:B------:R-:W-:-:S02]  /*0770*/  LOP3.LUT R5, R5, 0x800000, RZ, 0xfc, !PT ;  /* 0x0080000005057812 */ /* 0x000fc400078efcff */
[----:B------:R-:W-:Y:S02]  /*0780*/  FSETP.NEU.FTZ.AND P0, PT, R3, R8, PT ;  /* 0x000000080300720b */ /* 0x000fe40003f1d000 */
[----:B------:R-:W-:Y:S02]  /*0790*/  SHF.L.U32 R10, R5, R10, RZ ;  /* 0x0000000a050a7219 */ /* 0x000fe400000006ff */
[----:B------:R-:W-:Y:S02]  /*07a0*/  SEL R8, R7, RZ, P2 ;  /* 0x000000ff07087207 */ /* 0x000fe40001000000 */
[----:B------:R-:W-:Y:S02]  /*07b0*/  ISETP.NE.AND P1, PT, R10, RZ, P1 ;  /* 0x000000ff0a00720c */ /* 0x000fe40000f25270 */
[----:B------:R-:W-:Y:S02]  /*07c0*/  SHF.R.U32.HI R8, RZ, R8, R5 ;  /* 0x00000008ff087219 */ /* 0x000fe40000011605 */
[----:B------:R-:W-:-:S02]  /*07d0*/  PLOP3.LUT P0, PT, P0, P1, PT, 0xf8, 0x8f ;  /* 0x00000000008f781c */ /* 0x000fc40000703f70 */
[----:B------:R-:W-:Y:S02]  /*07e0*/  SHF.R.U32.HI R10, RZ, 0x1, R8 ;  /* 0x00000001ff0a7819 */ /* 0x000fe40000011608 */
[----:B------:R-:W-:-:S04]  /*07f0*/  SEL R3, RZ, 0x1, !P0 ;  /* 0x00000001ff037807 */ /* 0x000fc80004000000 */
[----:B------:R-:W-:-:S04]  /*0800*/  LOP3.LUT R3, R3, 0x1, R10, 0xf8, !PT ;  /* 0x0000000103037812 */ /* 0x000fc800078ef80a */
[----:B------:R-:W-:-:S05]  /*0810*/  LOP3.LUT R3, R3, R8, RZ, 0xc0, !PT ;  /* 0x0000000803037212 */ /* 0x000fca00078ec0ff */
[----:B------:R-:W-:-:S05]  /*0820*/  IMAD.IADD R3, R10, 0x1, R3 ;  /* 0x000000010a037824 */ /* 0x000fca00078e0203 */
[----:B------:R-:W-:Y:S01]  /*0830*/  LOP3.LUT R0, R3, R0, RZ, 0xfc, !PT ;  /* 0x0000000003007212 */ /* 0x000fe200078efcff */
[----:B------:R-:W-:Y:S06]  /*0840*/  BRA `(.L_x_59) ;  /* 0x0000000000107947 */ /* 0x000fec0003800000 */
.L_x_58:
[----:B------:R-:W-:-:S04]  /*0850*/  LOP3.LUT R0, R0, 0x80000000, RZ, 0xc0, !PT ;  /* 0x8000000000007812 */ /* 0x000fc800078ec0ff */
[----:B------:R-:W-:Y:S01]  /*0860*/  LOP3.LUT R0, R0, 0x7f800000, RZ, 0xfc, !PT ;  /* 0x7f80000000007812 */ /* 0x000fe200078efcff */
[----:B------:R-:W-:Y:S06]  /*0870*/  BRA `(.L_x_59) ;  /* 0x0000000000047947 */ /* 0x000fec0003800000 */
.L_x_57:
[----:B------:R-:W-:-:S07]  /*0880*/  IMAD R0, R5, 0x800000, R0 ;  /* 0x0080000005007824 */ /* 0x000fce00078e0200 */
.L_x_59:
[----:B------:R-:W-:Y:S05]  /*0890*/  BSYNC.RECONVERGENT B2 ;  /* 0x0000000000027941 */ /* 0x000fea0003800200 */
.L_x_56:
[----:B------:R-:W-:Y:S05]  /*08a0*/  BRA `(.L_x_60) ;  /* 0x0000000000207947 */ /* 0x000fea0003800000 */
.L_x_55:
[----:B------:R-:W-:-:S04]  /*08b0*/  LOP3.LUT R0, R9, 0x80000000, R8, 0x48, !PT ;  /* 0x8000000009007812 */ /* 0x000fc800078e4808 */
[----:B------:R-:W-:Y:S01]  /*08c0*/  LOP3.LUT R0, R0, 0x7f800000, RZ, 0xfc, !PT ;  /* 0x7f80000000007812 */ /* 0x000fe200078efcff */
[----:B------:R-:W-:Y:S06]  /*08d0*/  BRA `(.L_x_60) ;  /* 0x0000000000147947 */ /* 0x000fec0003800000 */
.L_x_54:
[----:B------:R-:W-:Y:S01]  /*08e0*/  LOP3.LUT R0, R9, 0x80000000, R8, 0x48, !PT ;  /* 0x8000000009007812 */ /* 0x000fe200078e4808 */
[----:B------:R-:W-:Y:S06]  /*08f0*/  BRA `(.L_x_60) ;  /* 0x00000000000c7947 */ /* 0x000fec0003800000 */
.L_x_53:
[----:B------:R-:W0:Y:S01]  /*0900*/  MUFU.RSQ R0, -QNAN ;  /* 0xffc0000000007908 */ /* 0x000e220000001400 */
[----:B------:R-:W-:Y:S05]  /*0910*/  BRA `(.L_x_60) ;  /* 0x0000000000047947 */ /* 0x000fea0003800000 */
.L_x_52:
[----:B------:R-:W-:-:S07]  /*0920*/  FADD.FTZ R0, R0, R3 ;  /* 0x0000000300007221 */ /* 0x000fce0000010000 */
.L_x_60:
[----:B------:R-:W-:Y:S05]  /*0930*/  BSYNC.RECONVERGENT B1 ;  /* 0x0000000000017941 */ /* 0x000fea0003800200 */
.L_x_50:
[----:B------:R-:W-:-:S04]  /*0940*/  IMAD.MOV.U32 R7, RZ, RZ, 0x0 ;  /* 0x00000000ff077424 */ /* 0x000fc800078e00ff */
[----:B0-----:R-:W-:Y:S05]  /*0950*/  RET.REL.NODEC R6 `(_Z15silu_mul_kernelP13__nv_bfloat16PKS_S2_i) ;  /* 0xfffffff406a87950 */ /* 0x001fea0003c3ffff */
.L_x_61:
        /* <DEDUP_REMOVED lines=10> */
.L_x_138:


//--------------------- .text._Z11rope_kernelP13__nv_bfloat16S0_iiiif --------------------------
	.section	.text._Z11rope_kernelP13__nv_bfloat16S0_iiiif,"ax",@progbits
	.align	128
        .global         _Z11rope_kernelP13__nv_bfloat16S0_iiiif
        .type           _Z11rope_kernelP13__nv_bfloat16S0_iiiif,@function
        .size           _Z11rope_kernelP13__nv_bfloat16S0_iiiif,(.L_x_140 - _Z11rope_kernelP13__nv_bfloat16S0_iiiif)
        .other          _Z11rope_kernelP13__nv_bfloat16S0_iiiif,@"STO_CUDA_ENTRY STV_DEFAULT"
_Z11rope_kernelP13__nv_bfloat16S0_iiiif:
.text._Z11rope_kernelP13__nv_bfloat16S0_iiiif:
[----:B------:R-:W0:Y:S08]  /*0000*/  LDC R1, c[0x0][0x37c] ;  /* 0x0000df00ff017b82 */ /* 0x000e300000000800 */
[----:B------:R-:W1:Y:S01]  /*0010*/  LDC R7, c[0x0][0x39c] ;  /* 0x0000e700ff077b82 */ /* 0x000e620000000800 */
[----:B------:R-:W2:Y:S01]  /*0020*/  S2R R5, SR_TID.X ;  /* 0x0000000000057919 */ /* 0x000ea20000002100 */
[----:B0-----:R-:W-:Y:S01]  /*0030*/  VIADD R1, R1, 0xffffffe0 ;  /* 0xffffffe001017836 */ /* 0x001fe20000000000 */
[----:B-1----:R-:W-:-:S04]  /*0040*/  LEA.HI R10, R7, R7, RZ, 0x1 ;  /* 0x00000007070a7211 */ /* 0x002fc800078f08ff */
[----:B------:R-:W-:-:S04]  /*0050*/  SHF.R.S32.HI R10, RZ, 0x1, R10 ;  /* 0x00000001ff0a7819 */ /* 0x000fc8000001140a */
[----:B--2---:R-:W-:-:S13]  /*0060*/  ISETP.GE.AND P0, PT, R5, R10, PT ;  /* 0x0000000a0500720c */ /* 0x004fda0003f06270 */
[----:B------:R-:W-:Y:S05]  /*0070*/  @P0 EXIT ;  /* 0x000000000000094d */ /* 0x000fea0003800000 */
[----:B------:R-:W-:Y:S01]  /*0080*/  I2FP.F32.S32 R7, R7 ;  /* 0x0000000700077245 */ /* 0x000fe20000201400 */
[----:B------:R-:W-:Y:S01]  /*0090*/  IMAD.SHL.U32 R0, R5, 0x2, RZ ;  /* 0x0000000205007824 */ /* 0x000fe200078e00ff */
[----:B------:R-:W0:Y:S01]  /*00a0*/  S2UR UR6, SR_CTAID.X ;  /* 0x00000000000679c3 */ /* 0x000e220000002500 */
[----:B------:R-:W-:Y:S01]  /*00b0*/  BSSY.RECONVERGENT B0, `(.L_x_62) ;  /* 0x000000e000007945 */ /* 0x000fe20003800200 */
[----:B------:R-:W1:Y:S02]  /*00c0*/  MUFU.RCP R2, R7 ;  /* 0x0000000700027308 */ /* 0x000e640000001000 */
[----:B------:R-:W-:-:S06]  /*00d0*/  I2FP.F32.U32 R0, R0 ;  /* 0x0000000000007245 */ /* 0x000fcc0000201000 */
[----:B------:R-:W2:Y:S01]  /*00e0*/  FCHK P0, R0, R7 ;  /* 0x0000000700007302 */ /* 0x000ea20000000000 */
[----:B-1----:R-:W-:-:S04]  /*00f0*/  FFMA R3, -R7, R2, 1 ;  /* 0x3f80000007037423 */ /* 0x002fc80000000102 */
[----:B------:R-:W-:-:S04]  /*0100*/  FFMA R3, R2, R3, R2 ;  /* 0x0000000302037223 */ /* 0x000fc80000000002 */
[----:B------:R-:W-:-:S04]  /*0110*/  FFMA R2, R0, R3, RZ ;  /* 0x0000000300027223 */ /* 0x000fc800000000ff */
[----:B------:R-:W-:-:S04]  /*0120*/  FFMA R4, -R7, R2, R0 ;  /* 0x0000000207047223 */ /* 0x000fc80000000100 */
[----:B------:R-:W-:Y:S01]  /*0130*/  FFMA R3, R3, R4, R2 ;  /* 0x0000000403037223 */ /* 0x000fe20000000002 */
[----:B------:R-:W-:Y:S01]  /*0140*/  IMAD.MOV.U32 R2, RZ, RZ, 0x3f800000 ;  /* 0x3f800000ff027424 */ /* 0x000fe200078e00ff */
[----:B0-2---:R-:W-:Y:S06]  /*0150*/  @!P0 BRA `(.L_x_63) ;  /* 0x00000000000c8947 */ /* 0x005fec0003800000 */
[----:B------:R-:W-:-:S07]  /*0160*/  MOV R4, 0x180 ;  /* 0x0000018000047802 */ /* 0x000fce0000000f00 */
[----:B------:R-:W-:Y:S05]  /*0170*/  CALL.REL.NOINC `($__internal_3_$__cuda_sm3x_div_rn_noftz_f32_slowpath) ;  /* 0x0000001400b07944 */ /* 0x000fea0003c00000 */
[----:B------:R-:W-:-:S07]  /*0180*/  IMAD.MOV.U32 R3, RZ, RZ, R0 ;  /* 0x000000ffff037224 */ /* 0x000fce00078e0000 */
.L_x_63:
[----:B------:R-:W-:Y:S05]  /*0190*/  BSYNC.RECONVERGENT B0 ;  /* 0x0000000000007941 */ /* 0x000fea0003800200 */
.L_x_62:
[----:B------:R-:W0:Y:S01]  /*01a0*/  LDC R0, c[0x0][0x3a0] ;  /* 0x0000e800ff007b82 */ /* 0x000e220000000800 */
[----:B------:R-:W-:Y:S01]  /*01b0*/  IMAD.MOV.U32 R13, RZ, RZ, 0x3a2c32e4 ;  /* 0x3a2c32e4ff0d7424 */ /* 0x000fe200078e00ff */
[----:B------:R-:W-:Y:S01]  /*01c0*/  BSSY.RECONVERGENT B0, `(.L_x_64) ;  /* 0x0000058000007945 */ /* 0x000fe20003800200 */
[C---:B0-----:R-:W-:Y:S01]  /*01d0*/  FMUL R7, |R0|.reuse, 16777216 ;  /* 0x4b80000000077820 */ /* 0x041fe20000400200 */
[----:B------:R-:W-:-:S04]  /*01e0*/  FSETP.GEU.AND P0, PT, |R0|, 1.175494350822287508e-38, PT ;  /* 0x008000000000780b */ /* 0x000fc80003f0e200 */
[----:B------:R-:W-:-:S05]  /*01f0*/  FSEL R7, R7, |R0|, !P0 ;  /* 0x4000000007077208 */ /* 0x000fca0004000000 */
[----:B------:R-:W-:-:S05]  /*0200*/  VIADD R4, R7, 0xc0cafb0d ;  /* 0xc0cafb0d07047836 */ /* 0x000fca0000000000 */
[----:B------:R-:W-:Y:S02]  /*0210*/  LOP3.LUT R6, R4, 0xff800000, RZ, 0xc0, !PT ;  /* 0xff80000004067812 */ /* 0x000fe400078ec0ff */
[----:B------:R-:W-:-:S03]  /*0220*/  FSEL R4, RZ, -24, P0 ;  /* 0xc1c00000ff047808 */ /* 0x000fc60000000000 */
[----:B------:R-:W-:-:S04]  /*0230*/  IMAD.IADD R7, R7, 0x1, -R6 ;  /* 0x0000000107077824 */ /* 0x000fc800078e0a06 */
[C---:B------:R-:W-:Y:S01]  /*0240*/  FADD R9, R7.reuse, 1 ;  /* 0x3f80000007097421 */ /* 0x040fe20000000000 */
[----:B------:R-:W-:Y:S01]  /*0250*/  FADD R8, R7, -1 ;  /* 0xbf80000007087421 */ /* 0x000fe20000000000 */
[----:B------:R-:W-:-:S03]  /*0260*/  I2FP.F32.S32 R7, R6 ;  /* 0x0000000600077245 */ /* 0x000fc60000201400 */
[----:B------:R-:W-:Y:S01]  /*0270*/  FADD R12, R8, R8 ;  /* 0x00000008080c7221 */ /* 0x000fe20000000000 */
[----:B------:R-:W0:Y:S01]  /*0280*/  MUFU.RCP R9, R9 ;  /* 0x0000000900097308 */ /* 0x000e220000001000 */
[----:B------:R-:W-:Y:S02]  /*0290*/  FFMA R7, R7, 1.1920928955078125e-07, R4 ;  /* 0x3400000007077823 */ /* 0x000fe40000000004 */
[----:B0-----:R-:W-:-:S04]  /*02a0*/  FMUL R12, R9, R12 ;  /* 0x0000000c090c7220 */ /* 0x001fc80000400000 */
[----:B------:R-:W-:Y:S01]  /*02b0*/  FADD R11, R8, -R12 ;  /* 0x8000000c080b7221 */ /* 0x000fe20000000000 */
[CC--:B------:R-:W-:Y:S01]  /*02c0*/  FMUL R6, R12.reuse, R12.reuse ;  /* 0x0000000c0c067220 */ /* 0x0c0fe20000400000 */
[----:B------:R-:W-:Y:S02]  /*02d0*/  FFMA R4, R12, 1.4426950216293334961, R7 ;  /* 0x3fb8aa3b0c047823 */ /* 0x000fe40000000007 */
[----:B------:R-:W-:Y:S01]  /*02e0*/  FADD R11, R11, R11 ;  /* 0x0000000b0b0b7221 */ /* 0x000fe20000000000 */
[----:B------:R-:W-:Y:S01]  /*02f0*/  FFMA R13, R6, R13, 0.0032181653659790754318 ;  /* 0x3b52e7db060d7423 */ /* 0x000fe2000000000d */
[----:B------:R-:W-:Y:S02]  /*0300*/  FADD R7, R7, -R4 ;  /* 0x8000000407077221 */ /* 0x000fe40000000000 */
[----:B------:R-:W-:Y:S01]  /*0310*/  FFMA R8, R8, -R12, R11 ;  /* 0x8000000c08087223 */ /* 0x000fe2000000000b */
[----:B------:R-:W-:Y:S01]  /*0320*/  FFMA R13, R6, R13, 0.018033718690276145935 ;  /* 0x3c93bb73060d7423 */ /* 0x000fe2000000000d */
[----:B------:R-:W-:-:S02]  /*0330*/  FFMA R7, R12, 1.4426950216293334961, R7 ;  /* 0x3fb8aa3b0c077823 */ /* 0x000fc40000000007 */
[----:B------:R-:W-:Y:S01]  /*0340*/  FMUL R8, R9, R8 ;  /* 0x0000000809087220 */ /* 0x000fe20000400000 */
[----:B------:R-:W-:-:S03]  /*0350*/  FFMA R13, R6, R13, 0.12022458761930465698 ;  /* 0x3df6384f060d7423 */ /* 0x000fc6000000000d */
[----:B------:R-:W-:Y:S01]  /*0360*/  FFMA R7, R8, 1.4426950216293334961, R7 ;  /* 0x3fb8aa3b08077823 */ /* 0x000fe20000000007 */
[----:B------:R-:W-:-:S03]  /*0370*/  FMUL R13, R6, R13 ;  /* 0x0000000d060d7220 */ /* 0x000fc60000400000 */
[----:B------:R-:W-:Y:S01]  /*0380*/  FFMA R7, R12, 1.9251366722983220825e-08, R7 ;  /* 0x32a55e340c077823 */ /* 0x000fe20000000007 */
[----:B------:R-:W-:-:S04]  /*0390*/  FMUL R6, R13, 3 ;  /* 0x404000000d067820 */ /* 0x000fc80000400000 */
[----:B------:R-:W-:Y:S01]  /*03a0*/  FFMA R6, R8, R6, R7 ;  /* 0x0000000608067223 */ /* 0x000fe20000000007 */
[----:B------:R-:W-:-:S03]  /*03b0*/  HFMA2 R8, -RZ, RZ, 0.64013671875, -15.109375 ;  /* 0x391fcb8eff087431 */ /* 0x000fc600000001ff */
[----:B------:R-:W-:-:S04]  /*03c0*/  FFMA R13, R12, R13, R6 ;  /* 0x0000000d0c0d7223 */ /* 0x000fc80000000006 */
[----:B------:R-:W-:-:S04]  /*03d0*/  FADD R7, R4, R13 ;  /* 0x0000000d04077221 */ /* 0x000fc80000000000 */
[----:B------:R-:W-:Y:S01]  /*03e0*/  FMUL R6, R7, R3 ;  /* 0x0000000307067220 */ /* 0x000fe20000400000 */
[----:B------:R-:W-:-:S03]  /*03f0*/  FADD R4, -R4, R7 ;  /* 0x0000000704047221 */ /* 0x000fc60000000100 */
[----:B------:R-:W0:Y:S01]  /*0400*/  FRND R9, R6 ;  /* 0x0000000600097307 */ /* 0x000e220000201000 */
[----:B------:R-:W-:Y:S01]  /*0410*/  FADD R4, R13, -R4 ;  /* 0x800000040d047221 */ /* 0x000fe20000000000 */
[-C--:B------:R-:W-:Y:S01]  /*0420*/  FFMA R7, R7, R3.reuse, -R6 ;  /* 0x0000000307077223 */ /* 0x080fe20000000806 */
[C---:B------:R-:W-:Y:S02]  /*0430*/  FSETP.GT.AND P1, PT, |R6|.reuse, 152, PT ;  /* 0x431800000600780b */ /* 0x040fe40003f24200 */
[----:B------:R-:W-:Y:S01]  /*0440*/  FSETP.GEU.AND P2, PT, R6, RZ, PT ;  /* 0x000000ff0600720b */ /* 0x000fe20003f4e000 */
[----:B------:R-:W-:Y:S02]  /*0450*/  FFMA R4, R4, R3, R7 ;  /* 0x0000000304047223 */ /* 0x000fe40000000007 */
[----:B------:R-:W1:Y:S01]  /*0460*/  F2I.NTZ R11, R6 ;  /* 0x00000006000b7305 */ /* 0x000e620000203100 */
[----:B0-----:R-:W-:Y:S01]  /*0470*/  FADD R7, R6, -R9 ;  /* 0x8000000906077221 */ /* 0x001fe20000000000 */
[----:B------:R-:W-:-:S03]  /*0480*/  FSETP.GT.AND P0, PT, R9, RZ, PT ;  /* 0x000000ff0900720b */ /* 0x000fc60003f04000 */
[----:B------:R-:W-:Y:S01]  /*0490*/  FADD R7, R4, R7 ;  /* 0x0000000704077221 */ /* 0x000fe20000000000 */
[----:B------:R-:W-:Y:S02]  /*04a0*/  SEL R12, RZ, 0x83000000, P0 ;  /* 0x83000000ff0c7807 */ /* 0x000fe40000000000 */
[----:B------:R-:W-:Y:S01]  /*04b0*/  FSETP.NEU.AND P0, PT, R3, RZ, PT ;  /* 0x000000ff0300720b */ /* 0x000fe20003f0d000 */
[----:B------:R-:W-:-:S03]  /*04c0*/  FFMA R4, R7, R8, 0.0013391353422775864601 ;  /* 0x3aaf85ed07047423 */ /* 0x000fc60000000008 */
[----:B------:R-:W-:Y:S01]  /*04d0*/  FSETP.EQ.OR P0, PT, R0, 1, !P0 ;  /* 0x3f8000000000780b */ /* 0x000fe20004702400 */
[----:B------:R-:W-:-:S04]  /*04e0*/  FFMA R4, R7, R4, 0.0096188392490148544312 ;  /* 0x3c1d985607047423 */ /* 0x000fc80000000004 */
[----:B------:R-:W-:-:S04]  /*04f0*/  FFMA R4, R7, R4, 0.055503588169813156128 ;  /* 0x3d6357bb07047423 */ /* 0x000fc80000000004 */
[----:B------:R-:W-:Y:S01]  /*0500*/  FFMA R8, R7, R4, 0.24022644758224487305 ;  /* 0x3e75fdec07087423 */ /* 0x000fe20000000004 */
[----:B------:R-:W-:-:S03]  /*0510*/  FMUL R4, R3, 0.5 ;  /* 0x3f00000003047820 */ /* 0x000fc60000400000 */
[----:B------:R-:W-:-:S03]  /*0520*/  FFMA R8, R7, R8, 0.69314718246459960938 ;  /* 0x3f31721807087423 */ /* 0x000fc60000000008 */
[----:B------:R-:W0:Y:S01]  /*0530*/  FRND.TRUNC R4, R4 ;  /* 0x0000000400047307 */ /* 0x000e22000020d000 */
[----:B------:R-:W-:Y:S01]  /*0540*/  FFMA R8, R7, R8, 1 ;  /* 0x3f80000007087423 */ /* 0x000fe20000000008 */
[----:B------:R-:W-:Y:S02]  /*0550*/  VIADD R7, R12, 0x7f000000 ;  /* 0x7f0000000c077836 */ /* 0x000fe40000000000 */
[----:B-1----:R-:W-:Y:S02]  /*0560*/  IMAD R12, R11, 0x800000, -R12 ;  /* 0x008000000b0c7824 */ /* 0x002fe400078e0a0c */
[----:B------:R-:W-:-:S04]  /*0570*/  FMUL R7, R8, R7 ;  /* 0x0000000708077220 */ /* 0x000fc80000400000 */
[----:B------:R-:W-:Y:S01]  /*0580*/  FMUL R7, R7, R12 ;  /* 0x0000000c07077220 */ /* 0x000fe20000400000 */
[----:B------:R-:W-:Y:S01]  /*0590*/  @P1 FSEL R7, RZ, +INF , !P2 ;  /* 0x7f800000ff071808 */ /* 0x000fe20005000000 */
[----:B0-----:R-:W-:Y:S01]  /*05a0*/  FADD R6, R4, R4 ;  /* 0x0000000404067221 */ /* 0x001fe20000000000 */
[----:B------:R-:W-:Y:S06]  /*05b0*/  @P0 BRA `(.L_x_65) ;  /* 0x0000000000600947 */ /* 0x000fec0003800000 */
[----:B------:R-:W-:-:S04]  /*05c0*/  FSETP.NAN.AND P0, PT, |R3|, |R3|, PT ;  /* 0x400000030300720b */ /* 0x000fc80003f08200 */
[----:B------:R-:W-:-:S13]  /*05d0*/  FSETP.NUM.AND P0, PT, |R0|, |R0|, !P0 ;  /* 0x400000000000720b */ /* 0x000fda0004707200 */
[----:B------:R-:W-:Y:S01]  /*05e0*/  @!P0 FADD R2, R3, R0 ;  /* 0x0000000003028221 */ /* 0x000fe20000000000 */
[----:B------:R-:W-:Y:S06]  /*05f0*/  @!P0 BRA `(.L_x_65) ;  /* 0x0000000000508947 */ /* 0x000fec0003800000 */
[----:B------:R-:W-:Y:S01]  /*0600*/  FSETP.NEU.AND P0, PT, |R0|, +INF , PT ;  /* 0x7f8000000000780b */ /* 0x000fe20003f0d200 */
[----:B------:R-:W-:Y:S01]  /*0610*/  FADD R6, -R6, R3 ;  /* 0x0000000306067221 */ /* 0x000fe20000000100 */
[----:B------:R-:W-:-:S13]  /*0620*/  FSETP.NEU.AND P1, PT, R0, RZ, PT ;  /* 0x000000ff0000720b */ /* 0x000fda0003f2d000 */
[----:B------:R-:W-:Y:S05]  /*0630*/  @P0 BRA P1, `(.L_x_66) ;  /* 0x0000000000180947 */ /* 0x000fea0000800000 */
[----:B------:R-:W-:Y:S01]  /*0640*/  FSETP.GEU.AND P1, PT, R3, RZ, PT ;  /* 0x000000ff0300720b */ /* 0x000fe20003f2e000 */
[----:B------:R-:W-:Y:S01]  /*0650*/  FADD R2, R0, R0 ;  /* 0x0000000000027221 */ /* 0x000fe20000000000 */
[----:B------:R-:W-:-:S11]  /*0660*/  FSETP.NEU.AND P0, PT, |R6|, 1, PT ;  /* 0x3f8000000600780b */ /* 0x000fd60003f0d200 */
[----:B------:R-:W-:-:S04]  /*0670*/  @!P1 LOP3.LUT R2, R2, 0x7f800000, RZ, 0x3c, !PT ;  /* 0x7f80000002029812 */ /* 0x000fc800078e3cff */
[----:B------:R-:W-:Y:S01]  /*0680*/  @P0 LOP3.LUT R2, R2, 0x7fffffff, RZ, 0xc0, !PT ;  /* 0x7fffffff02020812 */ /* 0x000fe200078ec0ff */
[----:B------:R-:W-:Y:S06]  /*0690*/  BRA `(.L_x_65) ;  /* 0x0000000000287947 */ /* 0x000fec0003800000 */
.L_x_66:
[----:B------:R-:W-:Y:S02]  /*06a0*/  FSETP.NEU.AND P0, PT, |R3|, +INF , PT ;  /* 0x7f8000000300780b */ /* 0x000fe40003f0d200 */
[----:B------:R-:W-:-:S13]  /*06b0*/  FSETP.EQ.AND P1, PT, R0, -1, PT ;  /* 0xbf8000000000780b */ /* 0x000fda0003f22000 */
[----:B------:R-:W-:Y:S05]  /*06c0*/  @!P0 BRA P1, `(.L_x_65) ;  /* 0x00000000001c8947 */ /* 0x000fea0000800000 */
[----:B------:R-:W-:Y:S01]  /*06d0*/  FSETP.GEU.AND P1, PT, R0, RZ, PT ;  /* 0x000000ff0000720b */ /* 0x000fe20003f2e000 */
[----:B------:R-:W-:-:S12]  /*06e0*/  IMAD.MOV.U32 R2, RZ, RZ, R7 ;  /* 0x000000ffff027224 */ /* 0x000fd800078e0007 */
[----:B------:R-:W0:Y:S01]  /*06f0*/  @!P1 FRND.FLOOR R0, R3 ;  /* 0x0000000300009307 */ /* 0x000e220000205000 */
[----:B------:R-:W-:Y:S02]  /*0700*/  @!P1 FSETP.NEU.AND P2, PT, |R6|, 1, PT ;  /* 0x3f8000000600980b */ /* 0x000fe40003f4d200 */
[----:B0-----:R-:W-:Y:S02]  /*0710*/  @!P1 FSETP.NEU.AND P0, PT, R3, R0, PT ;  /* 0x000000000300920b */ /* 0x001fe40003f0d000 */
[----:B------:R-:W-:-:S04]  /*0720*/  @!P1 FSEL R0, R7, -R7, P2 ;  /* 0x8000000707009208 */ /* 0x000fc80001000000 */
[----:B------:R-:W-:-:S07]  /*0730*/  @!P1 FSEL R2, R0, +QNAN , !P0 ;  /* 0x7fffffff00029808 */ /* 0x000fce0004000000 */
.L_x_65:
[----:B------:R-:W-:Y:S05]  /*0740*/  BSYNC.RECONVERGENT B0 ;  /* 0x0000000000007941 */ /* 0x000fea0003800200 */
.L_x_64:
[----:B------:R-:W-:Y:S01]  /*0750*/  VIADD R0, R2, 0x1800000 ;  /* 0x0180000002007836 */ /* 0x000fe20000000000 */
[----:B------:R-:W-:Y:S04]  /*0760*/  BSSY.RECONVERGENT B0, `(.L_x_67) ;  /* 0x000000b000007945 */ /* 0x000fe80003800200 */
[----:B------:R-:W-:-:S04]  /*0770*/  LOP3.LUT R0, R0, 0x7f800000, RZ, 0xc0, !PT ;  /* 0x7f80000000007812 */ /* 0x000fc800078ec0ff */
[----:B------:R-:W-:-:S13]  /*0780*/  ISETP.GT.U32.AND P0, PT, R0, 0x1ffffff, PT ;  /* 0x01ffffff0000780c */ /* 0x000fda0003f04070 */
[----:B------:R-:W-:Y:S05]  /*0790*/  @P0 BRA `(.L_x_68) ;  /* 0x00000000000c0947 */ /* 0x000fea0003800000 */
[----:B------:R-:W-:-:S07]  /*07a0*/  MOV R4, 0x7c0 ;  /* 0x000007c000047802 */ /* 0x000fce0000000f00 */
[----:B------:R-:W-:Y:S05]  /*07b0*/  CALL.REL.NOINC `($__internal_2_$__cuda_sm20_rcp_rn_f32_slowpath) ;  /* 0x0000000c00487944 */ /* 0x000fea0003c00000 */
[----:B------:R-:W-:Y:S05]  /*07c0*/  BRA `(.L_x_69) ;  /* 0x0000000000107947 */ /* 0x000fea0003800000 */
.L_x_68:
[----:B------:R-:W0:Y:S02]  /*07d0*/  MUFU.RCP R7, R2 ;  /* 0x0000000200077308 */ /* 0x000e240000001000 */
[----:B0-----:R-:W-:-:S04]  /*07e0*/  FFMA R0, R7, R2, -1 ;  /* 0xbf80000007007423 */ /* 0x001fc80000000002 */
[----:B------:R-:W-:-:S04]  /*07f0*/  FADD.FTZ R0, -R0, -RZ ;  /* 0x800000ff00007221 */ /* 0x000fc80000010100 */
[----:B------:R-:W-:-:S07]  /*0800*/  FFMA R7, R7, R0, R7 ;  /* 0x0000000007077223 */ /* 0x000fce0000000007 */
.L_x_69:
[----:B------:R-:W-:Y:S05]  /*0810*/  BSYNC.RECONVERGENT B0 ;  /* 0x0000000000007941 */ /* 0x000fea0003800200 */
.L_x_67:
[----:B------:R-:W0:Y:S01]  /*0820*/  LDCU UR4, c[0x0][0x390] ;  /* 0x00007200ff0477ac */ /* 0x000e220008000800 */
[----:B------:R-:W-:Y:S01]  /*0830*/  BSSY.RECONVERGENT B0, `(.L_x_70) ;  /* 0x0000045000007945 */ /* 0x000fe20003800200 */
[----:B------:R-:W1:Y:S01]  /*0840*/  LDCU.64 UR8, c[0x0][0x358] ;  /* 0x00006b00ff0877ac */ /* 0x000e620008000a00 */
[----:B0-----:R-:W-:-:S05]  /*0850*/  I2FP.F32.S32 R0, UR4 ;  /* 0x0000000400007c45 */ /* 0x001fca0008201400 */
[----:B------:R-:W-:-:S04]  /*0860*/  FMUL R7, R0, R7 ;  /* 0x0000000700077220 */ /* 0x000fc80000400000 */
[C---:B------:R-:W-:Y:S01]  /*0870*/  FMUL R0, R7.reuse, 0.63661974668502807617 ;  /* 0x3f22f98307007820 */ /* 0x040fe20000400000 */
[----:B------:R-:W-:-:S05]  /*0880*/  FSETP.GE.AND P0, PT, |R7|, 105615, PT ;  /* 0x47ce47800700780b */ /* 0x000fca0003f06200 */
[----:B------:R-:W0:Y:S02]  /*0890*/  F2I.NTZ R0, R0 ;  /* 0x0000000000007305 */ /* 0x000e240000203100 */
[----:B0-----:R-:W-:Y:S01]  /*08a0*/  I2FP.F32.S32 R12, R0 ;  /* 0x00000000000c7245 */ /* 0x001fe20000201400 */
[----:B------:R-:W-:-:S04]  /*08b0*/  IMAD.MOV.U32 R13, RZ, RZ, R0 ;  /* 0x000000ffff0d7224 */ /* 0x000fc800078e0000 */
[----:B------:R-:W-:-:S04]  /*08c0*/  FFMA R3, R12, -1.5707962512969970703, R7 ;  /* 0xbfc90fda0c037823 */ /* 0x000fc80000000007 */
[----:B------:R-:W-:-:S04]  /*08d0*/  FFMA R3, R12, -7.5497894158615963534e-08, R3 ;  /* 0xb3a221680c037823 */ /* 0x000fc80000000003 */
[----:B------:R-:W-:-:S04]  /*08e0*/  FFMA R12, R12, -5.3903029534742383927e-15, R3 ;  /* 0xa7c234c50c0c7823 */ /* 0x000fc80000000003 */
[----:B------:R-:W-:Y:S01]  /*08f0*/  IMAD.MOV.U32 R2, RZ, RZ, R12 ;  /* 0x000000ffff027224 */ /* 0x000fe200078e000c */
[----:B-1----:R-:W-:Y:S06]  /*0900*/  @!P0 BRA `(.L_x_71) ;  /* 0x0000000000dc8947 */ /* 0x002fec0003800000 */
[----:B------:R-:W-:-:S13]  /*0910*/  FSETP.NEU.AND P0, PT, |R7|, +INF , PT ;  /* 0x7f8000000700780b */ /* 0x000fda0003f0d200 */
[----:B------:R-:W-:Y:S01]  /*0920*/  @!P0 FMUL R2, RZ, R7 ;  /* 0x00000007ff028220 */ /* 0x000fe20000400000 */
[----:B------:R-:W-:Y:S01]  /*0930*/  @!P0 MOV R0, RZ ;  /* 0x000000ff00008202 */ /* 0x000fe20000000f00 */
[----:B------:R-:W-:Y:S06]  /*0940*/  @!P0 BRA `(.L_x_71) ;  /* 0x0000000000cc8947 */ /* 0x000fec0003800000 */
[----:B------:R-:W-:Y:S01]  /*0950*/  IMAD.SHL.U32 R2, R7, 0x100, RZ ;  /* 0x0000010007027824 */ /* 0x000fe200078e00ff */
[----:B------:R-:W0:Y:S01]  /*0960*/  LDCU.64 UR10, c[0x4][URZ] ;  /* 0x01000000ff0a77ac */ /* 0x000e220008000a00 */
[----:B------:R-:W-:Y:S02]  /*0970*/  IMAD.MOV.U32 R6, RZ, RZ, RZ ;  /* 0x000000ffff067224 */ /* 0x000fe400078e00ff */
[----:B------:R-:W-:Y:S01]  /*0980*/  IMAD.MOV.U32 R0, RZ, RZ, R1 ;  /* 0x000000ffff007224 */ /* 0x000fe200078e0001 */
[----:B------:R-:W-:Y:S01]  /*0990*/  LOP3.LUT R15, R2, 0x80000000, RZ, 0xfc, !PT ;  /* 0x80000000020f7812 */ /* 0x000fe200078efcff */
[----:B------:R-:W-:Y:S01]  /*09a0*/  UMOV UR5, URZ ;  /* 0x000000ff00057c82 */ /* 0x000fe20008000000 */
[----:B------:R-:W-:-:S05]  /*09b0*/  UMOV UR4, URZ ;  /* 0x000000ff00047c82 */ /* 0x000fca0008000000 */
.L_x_72:
[----:B0-----:R-:W-:Y:S02]  /*09c0*/  IMAD.U32 R8, RZ, RZ, UR10 ;  /* 0x0000000aff087e24 */ /* 0x001fe4000f8e00ff */
[----:B------:R-:W-:-:S05]  /*09d0*/  IMAD.U32 R9, RZ, RZ, UR11 ;  /* 0x0000000bff097e24 */ /* 0x000fca000f8e00ff */
[----:B------:R-:W2:Y:S01]  /*09e0*/  LDG.E.CONSTANT R2, desc[UR8][R8.64] ;  /* 0x0000000808027981 */ /* 0x000ea2000c1e9900 */
[----:B------:R-:W-:Y:S02]  /*09f0*/  UIADD3 UR10, UP0, UPT, UR10, 0x4, URZ ;  /* 0x000000040a0a7890 */ /* 0x000fe4000ff1e0ff */
[----:B------:R-:W-:Y:S02]  /*0a00*/  UIADD3 UR4, UPT, UPT, UR4, 0x1, URZ ;  /* 0x0000000104047890 */ /* 0x000fe4000fffe0ff */
[----:B------:R-:W-:Y:S02]  /*0a10*/  UIADD3.X UR11, UPT, UPT, URZ, UR11, URZ, UP0, !UPT ;  /* 0x0000000bff0b7290 */ /* 0x000fe400087fe4ff */
[----:B------:R-:W-:Y:S01]  /*0a20*/  UISETP.NE.AND UP0, UPT, UR4, 0x6, UPT ;  /* 0x000000060400788c */ /* 0x000fe2000bf05270 */
[----:B--2---:R-:W-:-:S03]  /*0a30*/  IMAD.WIDE.U32 R2, R2, R15, RZ ;  /* 0x0000000f02027225 */ /* 0x004fc600078e00ff */
[----:B------:R-:W-:-:S04]  /*0a40*/  IADD3 R11, P0, PT, R2, R6, RZ ;  /* 0x00000006020b7210 */ /* 0x000fc80007f1e0ff */
[----:B------:R-:W-:Y:S01]  /*0a50*/  IADD3.X R6, PT, PT, R3, UR5, RZ, P0, !PT ;  /* 0x0000000503067c10 */ /* 0x000fe200087fe4ff */
[----:B------:R0:W-:Y:S02]  /*0a60*/  STL [R0], R11 ;  /* 0x0000000b00007387 */ /* 0x0001e40000100800 */
[----:B0-----:R-:W-:Y:S01]  /*0a70*/  VIADD R0, R0, 0x4 ;  /* 0x0000000400007836 */ /* 0x001fe20000000000 */
[----:B------:R-:W-:Y:S06]  /*0a80*/  BRA.U UP0, `(.L_x_72) ;  /* 0xfffffffd00cc7547 */ /* 0x000fec000b83ffff */
[----:B------:R-:W-:Y:S01]  /*0a90*/  SHF.R.U32.HI R4, RZ, 0x17, R7 ;  /* 0x00000017ff047819 */ /* 0x000fe20000011607 */
[----:B------:R0:W-:Y:S03]  /*0aa0*/  STL [R1+0x18], R6 ;  /* 0x0000180601007387 */ /* 0x0001e60000100800 */
[C---:B------:R-:W-:Y:S02]  /*0ab0*/  LOP3.LUT R0, R4.reuse, 0xe0, RZ, 0xc0, !PT ;  /* 0x000000e004007812 */ /* 0x040fe400078ec0ff */
[----:B------:R-:W-:Y:S02]  /*0ac0*/  LOP3.LUT P0, RZ, R4, 0x1f, RZ, 0xc0, !PT ;  /* 0x0000001f04ff7812 */ /* 0x000fe4000780c0ff */
[----:B------:R-:W-:-:S04]  /*0ad0*/  IADD3 R0, PT, PT, R0, -0x80, RZ ;  /* 0xffffff8000007810 */ /* 0x000fc80007ffe0ff */
[----:B------:R-:W-:-:S05]  /*0ae0*/  SHF.R.U32.HI R0, RZ, 0x5, R0 ;  /* 0x00000005ff007819 */ /* 0x000fca0000011600 */
[----:B------:R-:W-:-:S05]  /*0af0*/  IMAD R11, R0, -0x4, R1 ;  /* 0xfffffffc000b7824 */ /* 0x000fca00078e0201 */
[----:B------:R-:W2:Y:S04]  /*0b00*/  LDL R0, [R11+0x18] ;  /* 0x000018000b007983 */ /* 0x000ea80000100800 */
[----:B------:R-:W2:Y:S04]  /*0b10*/  LDL R3, [R11+0x14] ;  /* 0x000014000b037983 */ /* 0x000ea80000100800 */
[----:B------:R-:W3:Y:S01]  /*0b20*/  @P0 LDL R2, [R11+0x10] ;  /* 0x000010000b020983 */ /* 0x000ee20000100800 */
[----:B------:R-:W-:Y:S01]  /*0b30*/  LOP3.LUT R4, R4, 0x1f, RZ, 0xc0, !PT ;  /* 0x0000001f04047812 */ /* 0x000fe200078ec0ff */
[----:B------:R-:W-:Y:S01]  /*0b40*/  UMOV UR4, 0x54442d19 ;  /* 0x54442d1900047882 */ /* 0x000fe20000000000 */
[----:B------:R-:W-:-:S02]  /*0b50*/  UMOV UR5, 0x3bf921fb ;  /* 0x3bf921fb00057882 */ /* 0x000fc40000000000 */
[-C--:B--2---:R-:W-:Y:S02]  /*0b60*/  @P0 SHF.L.W.U32.HI R0, R3, R4.reuse, R0 ;  /* 0x0000000403000219 */ /* 0x084fe40000010e00 */
[----:B---3--:R-:W-:Y:S02]  /*0b70*/  @P0 SHF.L.W.U32.HI R3, R2, R4, R3 ;  /* 0x0000000402030219 */ /* 0x008fe40000010e03 */
[----:B------:R-:W-:Y:S02]  /*0b80*/  ISETP.GE.AND P0, PT, R7, RZ, PT ;  /* 0x000000ff0700720c */ /* 0x000fe40003f06270 */
[C---:B------:R-:W-:Y:S01]  /*0b90*/  SHF.L.W.U32.HI R2, R3.reuse, 0x2, R0 ;  /* 0x0000000203027819 */ /* 0x040fe20000010e00 */
[----:B------:R-:W-:-:S03]  /*0ba0*/  IMAD.SHL.U32 R3, R3, 0x4, RZ ;  /* 0x0000000403037824 */ /* 0x000fc600078e00ff */
[----:B------:R-:W-:-:S04]  /*0bb0*/  SHF.R.S32.HI R4, RZ, 0x1f, R2 ;  /* 0x0000001fff047819 */ /* 0x000fc80000011402 */
[C---:B------:R-:W-:Y:S02]  /*0bc0*/  LOP3.LUT R8, R4.reuse, R3, RZ, 0x3c, !PT ;  /* 0x0000000304087212 */ /* 0x040fe400078e3cff */
[----:B------:R-:W-:Y:S02]  /*0bd0*/  LOP3.LUT R9, R4, R2, RZ, 0x3c, !PT ;  /* 0x0000000204097212 */ /* 0x000fe400078e3cff */
[----:B------:R-:W-:Y:S02]  /*0be0*/  SHF.R.U32.HI R3, RZ, 0x1e, R0 ;  /* 0x0000001eff037819 */ /* 0x000fe40000011600 */
[C---:B------:R-:W-:Y:S02]  /*0bf0*/  LOP3.LUT R4, R2.reuse, R7, RZ, 0x3c, !PT ;  /* 0x0000000702047212 */ /* 0x040fe400078e3cff */
[----:B------:R-:W1:Y:S01]  /*0c00*/  I2F.F64.S64 R8, R8 ;  /* 0x0000000800087312 */ /* 0x000e620000301c00 */
[----:B------:R-:W-:Y:S02]  /*0c10*/  LEA.HI R0, R2, R3, RZ, 0x1 ;  /* 0x0000000302007211 */ /* 0x000fe400078f08ff */
[----:B------:R-:W-:-:S03]  /*0c20*/  ISETP.GE.AND P1, PT, R4, RZ, PT ;  /* 0x000000ff0400720c */ /* 0x000fc60003f26270 */
[----:B------:R-:W-:-:S04]  /*0c30*/  IMAD.MOV R2, RZ, RZ, -R0 ;  /* 0x000000ffff027224 */ /* 0x000fc800078e0a00 */
[----:B------:R-:W-:Y:S01]  /*0c40*/  @!P0 IMAD.MOV.U32 R0, RZ, RZ, R2 ;  /* 0x000000ffff008224 */ /* 0x000fe200078e0002 */
[----:B-1----:R-:W-:-:S10]  /*0c50*/  DMUL R14, R8, UR4 ;  /* 0x00000004080e7c28 */ /* 0x002fd40008000000 */
[----:B------:R-:W1:Y:S02]  /*0c60*/  F2F.F32.F64 R14, R14 ;  /* 0x0000000e000e7310 */ /* 0x000e640000301000 */
[----:B01----:R-:W-:-:S07]  /*0c70*/  FSEL R2, -R14, R14, !P1 ;  /* 0x0000000e0e027208 */ /* 0x003fce0004800100 */
.L_x_71:
[----:B------:R-:W-:Y:S05]  /*0c80*/  BSYNC.RECONVERGENT B0 ;  /* 0x0000000000007941 */ /* 0x000fea0003800200 */
.L_x_70:
[----:B------:R-:W-:Y:S01]  /*0c90*/  LOP3.LUT R6, R0, 0x1, RZ, 0xc0, !PT ;  /* 0x0000000100067812 */ /* 0x000fe200078ec0ff */
[----:B------:R-:W-:Y:S02]  /*0ca0*/  IMAD.MOV.U32 R14, RZ, RZ, 0x37cbac00 ;  /* 0x37cbac00ff0e7424 */ /* 0x000fe400078e00ff */
[----:B------:R-:W-:Y:S01]  /*0cb0*/  FMUL R3, R2, R2 ;  /* 0x0000000202037220 */ /* 0x000fe20000400000 */
[----:B------:R-:W-:Y:S01]  /*0cc0*/  VIADD R0, R0, 0x1 ;  /* 0x0000000100007836 */ /* 0x000fe20000000000 */
[----:B------:R-:W-:Y:S01]  /*0cd0*/  ISETP.NE.U32.AND P0, PT, R6, 0x1, PT ;  /* 0x000000010600780c */ /* 0x000fe20003f05070 */
[----:B------:R-:W-:Y:S02]  /*0ce0*/  IMAD.MOV.U32 R6, RZ, RZ, 0x3c0885e4 ;  /* 0x3c0885e4ff067424 */ /* 0x000fe400078e00ff */
[----:B------:R-:W-:Y:S01]  /*0cf0*/  FFMA R4, R3, R14, -0.0013887860113754868507 ;  /* 0xbab607ed03047423 */ /* 0x000fe2000000000e */
[----:B------:R-:W-:Y:S01]  /*0d00*/  MOV R9, 0x3e2aaaa8 ;  /* 0x3e2aaaa800097802 */ /* 0x000fe20000000f00 */
[----:B------:R-:W-:Y:S01]  /*0d10*/  BSSY.RECONVERGENT B0, `(.L_x_73) ;  /* 0x0000044000007945 */ /* 0x000fe20003800200 */
[----:B------:R-:W-:-:S02]  /*0d20*/  LOP3.LUT P1, RZ, R0, 0x2, RZ, 0xc0, !PT ;  /* 0x0000000200ff7812 */ /* 0x000fc4000782c0ff */
[----:B------:R-:W-:Y:S02]  /*0d30*/  FSEL R4, R4, -0.00019574658654164522886, P0 ;  /* 0xb94d415304047808 */ /* 0x000fe40000000000 */
[----:B------:R-:W-:Y:S02]  /*0d40*/  FSEL R6, R6, 0.041666727513074874878, !P0 ;  /* 0x3d2aaabb06067808 */ /* 0x000fe40004000000 */
[----:B------:R-:W-:Y:S02]  /*0d50*/  FSEL R0, R2, 1, !P0 ;  /* 0x3f80000002007808 */ /* 0x000fe40004000000 */
[----:B------:R-:W-:Y:S01]  /*0d60*/  FSEL R9, -R9, -0.4999999701976776123, !P0 ;  /* 0xbeffffff09097808 */ /* 0x000fe20004000100 */
[----:B------:R-:W-:Y:S01]  /*0d70*/  FFMA R4, R3, R4, R6 ;  /* 0x0000000403047223 */ /* 0x000fe20000000006 */
[----:B------:R-:W-:Y:S01]  /*0d80*/  FSETP.GE.AND P0, PT, |R7|, 105615, PT ;  /* 0x47ce47800700780b */ /* 0x000fe20003f06200 */
[C---:B------:R-:W-:Y:S02]  /*0d90*/  FFMA R11, R3.reuse, R0, RZ ;  /* 0x00000000030b7223 */ /* 0x040fe400000000ff */
[----:B------:R-:W-:-:S04]  /*0da0*/  FFMA R4, R3, R4, R9 ;  /* 0x0000000403047223 */ /* 0x000fc80000000009 */
[----:B------:R-:W-:-:S04]  /*0db0*/  FFMA R11, R11, R4, R0 ;  /* 0x000000040b0b7223 */ /* 0x000fc80000000000 */
[----:B------:R-:W-:Y:S02]  /*0dc0*/  @P1 FADD R11, RZ, -R11 ;  /* 0x8000000bff0b1221 */ /* 0x000fe40000000000 */
[----:B------:R-:W-:Y:S05]  /*0dd0*/  @!P0 BRA `(.L_x_74) ;  /* 0x0000000000dc8947 */ /* 0x000fea0003800000 */
[----:B------:R-:W-:-:S13]  /*0de0*/  FSETP.NEU.AND P0, PT, |R7|, +INF , PT ;  /* 0x7f8000000700780b */ /* 0x000fda0003f0d200 */
[----:B------:R-:W-:Y:S01]  /*0df0*/  @!P0 FMUL R12, RZ, R7 ;  /* 0x00000007ff0c8220 */ /* 0x000fe20000400000 */
[----:B------:R-:W-:Y:S01]  /*0e00*/  @!P0 IMAD.MOV.U32 R13, RZ, RZ, RZ ;  /* 0x000000ffff0d8224 */ /* 0x000fe200078e00ff */
        /* <DEDUP_REMOVED lines=8> */
.L_x_75:
        /* <DEDUP_REMOVED lines=11> */
[----:B0-----:R-:W-:Y:S01]  /*0f40*/  IADD3 R0, PT, PT, R0, 0x4, RZ ;  /* 0x0000000400007810 */ /* 0x001fe20007ffe0ff */
[----:B------:R-:W-:Y:S06]  /*0f50*/  BRA.U UP0, `(.L_x_75) ;  /* 0xfffffffd00cc7547 */ /* 0x000fec000b83ffff */
[----:B------:R-:W-:Y:S01]  /*0f60*/  SHF.R.U32.HI R4, RZ, 0x17, R7 ;  /* 0x00000017ff047819 */ /* 0x000fe20000011607 */
[----:B------:R0:W-:Y:S03]  /*0f70*/  STL [R1+0x18], R6 ;  /* 0x0000180601007387 */ /* 0x0001e60000100800 */
[C---:B------:R-:W-:Y:S02]  /*0f80*/  LOP3.LUT R0, R4.reuse, 0xe0, RZ, 0xc0, !PT ;  /* 0x000000e004007812 */ /* 0x040fe400078ec0ff */
[----:B------:R-:W-:-:S03]  /*0f90*/  LOP3.LUT P0, RZ, R4, 0x1f, RZ, 0xc0, !PT ;  /* 0x0000001f04ff7812 */ /* 0x000fc6000780c0ff */
[----:B------:R-:W-:-:S05]  /*0fa0*/  VIADD R0, R0, 0xffffff80 ;  /* 0xffffff8000007836 */ /* 0x000fca0000000000 */
[----:B------:R-:W-:-:S05]  /*0fb0*/  SHF.R.U32.HI R0, RZ, 0x5, R0 ;  /* 0x00000005ff007819 */ /* 0x000fca0000011600 */
[----:B------:R-:W-:-:S05]  /*0fc0*/  IMAD R12, R0, -0x4, R1 ;  /* 0xfffffffc000c7824 */ /* 0x000fca00078e0201 */
[----:B------:R-:W2:Y:S04]  /*0fd0*/  LDL R0, [R12+0x18] ;  /* 0x000018000c007983 */ /* 0x000ea80000100800 */
[----:B------:R-:W2:Y:S04]  /*0fe0*/  LDL R3, [R12+0x14] ;  /* 0x000014000c037983 */ /* 0x000ea80000100800 */
[----:B------:R-:W3:Y:S01]  /*0ff0*/  @P0 LDL R2, [R12+0x10] ;  /* 0x000010000c020983 */ /* 0x000ee20000100800 */
[----:B------:R-:W-:Y:S01]  /*1000*/  LOP3.LUT R4, R4, 0x1f, RZ, 0xc0, !PT ;  /* 0x0000001f04047812 */ /* 0x000fe200078ec0ff */
[----:B------:R-:W-:Y:S01]  /*1010*/  UMOV UR4, 0x54442d19 ;  /* 0x54442d1900047882 */ /* 0x000fe20000000000 */
[----:B------:R-:W-:Y:S01]  /*1020*/  UMOV UR5, 0x3bf921fb ;  /* 0x3bf921fb00057882 */ /* 0x000fe20000000000 */
[----:B------:R-:W-:-:S02]  /*1030*/  ISETP.GE.AND P1, PT, R7, RZ, PT ;  /* 0x000000ff0700720c */ /* 0x000fc40003f26270 */
[-C--:B--2---:R-:W-:Y:S02]  /*1040*/  @P0 SHF.L.W.U32.HI R0, R3, R4.reuse, R0 ;  /* 0x0000000403000219 */ /* 0x084fe40000010e00 */
[----:B---3--:R-:W-:Y:S02]  /*1050*/  @P0 SHF.L.W.U32.HI R3, R2, R4, R3 ;  /* 0x0000000402030219 */ /* 0x008fe40000010e03 */
[--C-:B------:R-:W-:Y:S02]  /*1060*/  SHF.R.U32.HI R13, RZ, 0x1e, R0.reuse ;  /* 0x0000001eff0d7819 */ /* 0x100fe40000011600 */
[C---:B------:R-:W-:Y:S01]  /*1070*/  SHF.L.W.U32.HI R2, R3.reuse, 0x2, R0 ;  /* 0x0000000203027819 */ /* 0x040fe20000010e00 */
[----:B------:R-:W-:-:S03]  /*1080*/  IMAD.SHL.U32 R3, R3, 0x4, RZ ;  /* 0x0000000403037824 */ /* 0x000fc600078e00ff */
[----:B------:R-:W-:Y:S02]  /*1090*/  SHF.R.S32.HI R4, RZ, 0x1f, R2 ;  /* 0x0000001fff047819 */ /* 0x000fe40000011402 */
[----:B------:R-:W-:Y:S02]  /*10a0*/  LEA.HI R13, R2, R13, RZ, 0x1 ;  /* 0x0000000d020d7211 */ /* 0x000fe400078f08ff */
[C---:B------:R-:W-:Y:S02]  /*10b0*/  LOP3.LUT R8, R4.reuse, R3, RZ, 0x3c, !PT ;  /* 0x0000000304087212 */ /* 0x040fe400078e3cff */
[----:B------:R-:W-:Y:S01]  /*10c0*/  LOP3.LUT R9, R4, R2, RZ, 0x3c, !PT ;  /* 0x0000000204097212 */ /* 0x000fe200078e3cff */
[----:B------:R-:W-:Y:S01]  /*10d0*/  IMAD.MOV R0, RZ, RZ, -R13 ;  /* 0x000000ffff007224 */ /* 0x000fe200078e0a0d */
[----:B------:R-:W-:-:S03]  /*10e0*/  LOP3.LUT R7, R2, R7, RZ, 0x3c, !PT ;  /* 0x0000000702077212 */ /* 0x000fc600078e3cff */
[----:B------:R-:W-:Y:S01]  /*10f0*/  @!P1 IMAD.MOV.U32 R13, RZ, RZ, R0 ;  /* 0x000000ffff0d9224 */ /* 0x000fe200078e0000 */
[----:B------:R-:W1:Y:S01]  /*1100*/  I2F.F64.S64 R8, R8 ;  /* 0x0000000800087312 */ /* 0x000e620000301c00 */
[----:B------:R-:W-:Y:S01]  /*1110*/  ISETP.GE.AND P0, PT, R7, RZ, PT ;  /* 0x000000ff0700720c */ /* 0x000fe20003f06270 */
[----:B-1----:R-:W-:-:S10]  /*1120*/  DMUL R16, R8, UR4 ;  /* 0x0000000408107c28 */ /* 0x002fd40008000000 */
[----:B------:R-:W1:Y:S02]  /*1130*/  F2F.F32.F64 R16, R16 ;  /* 0x0000001000107310 */ /* 0x000e640000301000 */
[----:B01----:R-:W-:-:S07]  /*1140*/  FSEL R12, -R16, R16, !P0 ;  /* 0x00000010100c7208 */ /* 0x003fce0004000100 */
.L_x_74:
[----:B------:R-:W-:Y:S05]  /*1150*/  BSYNC.RECONVERGENT B0 ;  /* 0x0000000000007941 */ /* 0x000fea0003800200 */
.L_x_73:
[----:B------:R-:W0:Y:S02]  /*1160*/  LDC R0, c[0x0][0x394] ;  /* 0x0000e500ff007b82 */ /* 0x000e240000000800 */
[----:B0-----:R-:W-:-:S13]  /*1170*/  ISETP.LE.AND P0, PT, R0, UR6, PT ;  /* 0x0000000600007c0c */ /* 0x001fda000bf03270 */
[----:B------:R-:W0:Y:S08]  /*1180*/  @!P0 LDC R0, c[0x0][0x39c] ;  /* 0x0000e700ff008b82 */ /* 0x000e300000000800 */
[----:B------:R-:W1:Y:S01]  /*1190*/  @!P0 LDC.64 R2, c[0x0][0x380] ;  /* 0x0000e000ff028b82 */ /* 0x000e620000000a00 */
[----:B0-----:R-:W-:-:S04]  /*11a0*/  @!P0 IMAD R7, R0, UR6, R5 ;  /* 0x0000000600078c24 */ /* 0x001fc8000f8e0205 */
[----:B-1----:R-:W-:-:S05]  /*11b0*/  @!P0 IMAD.WIDE R2, R7, 0x2, R2 ;  /* 0x0000000207028825 */ /* 0x002fca00078e0202 */
[----:B------:R-:W2:Y:S01]  /*11c0*/  @!P0 LDG.E.U16 R4, desc[UR8][R2.64] ;  /* 0x0000000802048981 */ /* 0x000ea2000c1e1500 */
[----:B------:R-:W-:-:S05]  /*11d0*/  @!P0 IMAD.WIDE R6, R10, 0x2, R2 ;  /* 0x000000020a068825 */ /* 0x000fca00078e0202 */
[----:B------:R-:W3:Y:S01]  /*11e0*/  @!P0 LDG.E.U16 R8, desc[UR8][R6.64] ;  /* 0x0000000806088981 */ /* 0x000ee2000c1e1500 */
[----:B------:R-:W-:Y:S01]  /*11f0*/  LOP3.LUT R0, R13, 0x1, RZ, 0xc0, !PT ;  /* 0x000000010d007812 */ /* 0x000fe200078ec0ff */
[----:B------:R-:W-:-:S03]  /*1200*/  FMUL R9, R12, R12 ;  /* 0x0000000c0c097220 */ /* 0x000fc60000400000 */
[----:B------:R-:W-:Y:S01]  /*1210*/  ISETP.NE.U32.AND P1, PT, R0, 0x1, PT ;  /* 0x000000010000780c */ /* 0x000fe20003f25070 */
[----:B------:R-:W-:Y:S01]  /*1220*/  FFMA R14, R9, R14, -0.0013887860113754868507 ;  /* 0xbab607ed090e7423 */ /* 0x000fe2000000000e */
[----:B------:R-:W-:Y:S02]  /*1230*/  IMAD.MOV.U32 R0, RZ, RZ, 0x3d2aaabb ;  /* 0x3d2aaabbff007424 */ /* 0x000fe400078e00ff */
[----:B------:R-:W-:Y:S02]  /*1240*/  IMAD.MOV.U32 R15, RZ, RZ, 0x3effffff ;  /* 0x3effffffff0f7424 */ /* 0x000fe400078e00ff */
[----:B------:R-:W-:Y:S02]  /*1250*/  FSEL R14, R14, -0.00019574658654164522886, !P1 ;  /* 0xb94d41530e0e7808 */ /* 0x000fe40004800000 */
[----:B------:R-:W-:Y:S02]  /*1260*/  FSEL R0, R0, 0.0083327032625675201416, !P1 ;  /* 0x3c0885e400007808 */ /* 0x000fe40004800000 */
[----:B------:R-:W-:-:S02]  /*1270*/  LOP3.LUT P2, RZ, R13, 0x2, RZ, 0xc0, !PT ;  /* 0x000000020dff7812 */ /* 0x000fc4000784c0ff */
[----:B------:R-:W-:Y:S01]  /*1280*/  FSEL R13, -R15, -0.16666662693023681641, !P1 ;  /* 0xbe2aaaa80f0d7808 */ /* 0x000fe20004800100 */
[----:B------:R-:W-:-:S04]  /*1290*/  FFMA R14, R9, R14, R0 ;  /* 0x0000000e090e7223 */ /* 0x000fc80000000000 */
[----:B------:R-:W-:Y:S02]  /*12a0*/  FFMA R13, R9, R14, R13 ;  /* 0x0000000e090d7223 */ /* 0x000fe4000000000d */
[----:B------:R-:W0:Y:S01]  /*12b0*/  LDC R14, c[0x0][0x398] ;  /* 0x0000e600ff0e7b82 */ /* 0x000e220000000800 */
[----:B------:R-:W-:-:S05]  /*12c0*/  FSEL R0, R12, 1, P1 ;  /* 0x3f8000000c007808 */ /* 0x000fca0000800000 */
[----:B------:R-:W-:-:S04]  /*12d0*/  FFMA R9, R9, R0, RZ ;  /* 0x0000000009097223 */ /* 0x000fc800000000ff */
[----:B------:R-:W-:-:S04]  /*12e0*/  FFMA R0, R9, R13, R0 ;  /* 0x0000000d09007223 */ /* 0x000fc80000000000 */
[----:B------:R-:W-:Y:S01]  /*12f0*/  @P2 FADD R0, RZ, -R0 ;  /* 0x80000000ff002221 */ /* 0x000fe20000000000 */
[----:B0-----:R-:W-:Y:S01]  /*1300*/  ISETP.LE.AND P1, PT, R14, UR6, PT ;  /* 0x000000060e007c0c */ /* 0x001fe2000bf23270 */
[----:B--2---:R-:W-:Y:S01]  /*1310*/  @!P0 IMAD.U32 R4, R4, 0x10000, RZ ;  /* 0x0001000004048824 */ /* 0x004fe200078e00ff */
[----:B---3--:R-:W-:-:S05]  /*1320*/  @!P0 SHF.L.U32 R8, R8, 0x10, RZ ;  /* 0x0000001008088819 */ /* 0x008fca00000006ff */
[-C--:B------:R-:W-:Y:S01]  /*1330*/  @!P0 FMUL R12, R0, R8.reuse ;  /* 0x00000008000c8220 */ /* 0x080fe20000400000 */
[----:B------:R-:W-:-:S03]  /*1340*/  @!P0 FMUL R9, R11, R8 ;  /* 0x000000080b098220 */ /* 0x000fc60000400000 */
[-C--:B------:R-:W-:Y:S01]  /*1350*/  @!P0 FFMA R12, R11, R4.reuse, -R12 ;  /* 0x000000040b0c8223 */ /* 0x080fe2000000080c */
[----:B------:R-:W-:-:S04]  /*1360*/  @!P0 FFMA R9, R0, R4, R9 ;  /* 0x0000000400098223 */ /* 0x000fc80000000009 */
[----:B------:R-:W-:Y:S02]  /*1370*/  @!P0 F2FP.BF16.F32.PACK_AB R12, RZ, R12 ;  /* 0x0000000cff0c823e */ /* 0x000fe400000010ff */
[----:B------:R-:W-:-:S03]  /*1380*/  @!P0 F2FP.BF16.F32.PACK_AB R9, RZ, R9 ;  /* 0x00000009ff09823e */ /* 0x000fc600000010ff */
[----:B------:R0:W-:Y:S04]  /*1390*/  @!P0 STG.E.U16 desc[UR8][R2.64], R12 ;  /* 0x0000000c02008986 */ /* 0x0001e8000c101508 */
[----:B------:R0:W-:Y:S01]  /*13a0*/  @!P0 STG.E.U16 desc[UR8][R6.64], R9 ;  /* 0x0000000906008986 */ /* 0x0001e2000c101508 */
[----:B------:R-:W-:Y:S05]  /*13b0*/  @P1 EXIT ;  /* 0x000000000000194d */ /* 0x000fea0003800000 */
[----:B------:R-:W1:Y:S08]  /*13c0*/  LDC R4, c[0x0][0x39c] ;  /* 0x0000e700ff047b82 */ /* 0x000e700000000800 */
[----:B0-----:R-:W0:Y:S01]  /*13d0*/  LDC.64 R2, c[0x0][0x388] ;  /* 0x0000e200ff027b82 */ /* 0x001e220000000a00 */
[----:B-1----:R-:W-:-:S04]  /*13e0*/  IMAD R5, R4, UR6, R5 ;  /* 0x0000000604057c24 */ /* 0x002fc8000f8e0205 */
[----:B0-----:R-:W-:-:S05]  /*13f0*/  IMAD.WIDE R2, R5, 0x2, R2 ;  /* 0x0000000205027825 */ /* 0x001fca00078e0202 */
[----:B------:R-:W2:Y:S01]  /*1400*/  LDG.E.U16 R6, desc[UR8][R2.64] ;  /* 0x0000000802067981 */ /* 0x000ea2000c1e1500 */
[----:B------:R-:W-:-:S05]  /*1410*/  IMAD.WIDE R4, R10, 0x2, R2 ;  /* 0x000000020a047825 */ /* 0x000fca00078e0202 */
[----:B------:R-:W3:Y:S01]  /*1420*/  LDG.E.U16 R7, desc[UR8][R4.64] ;  /* 0x0000000804077981 */ /* 0x000ee2000c1e1500 */
[----:B--2---:R-:W-:Y:S02]  /*1430*/  IMAD.U32 R6, R6, 0x10000, RZ ;  /* 0x0001000006067824 */ /* 0x004fe400078e00ff */
[----:B---3--:R-:W-:-:S04]  /*1440*/  IMAD.U32 R7, R7, 0x10000, RZ ;  /* 0x0001000007077824 */ /* 0x008fc800078e00ff */
[-C--:B------:R-:W-:Y:S01]  /*1450*/  FMUL R8, R0, R7.reuse ;  /* 0x0000000700087220 */ /* 0x080fe20000400000 */
[----:B------:R-:W-:-:S03]  /*1460*/  FMUL R7, R11, R7 ;  /* 0x000000070b077220 */ /* 0x000fc60000400000 */
[-C--:B------:R-:W-:Y:S01]  /*1470*/  FFMA R8, R11, R6.reuse, -R8 ;  /* 0x000000060b087223 */ /* 0x080fe20000000808 */
[----:B------:R-:W-:-:S04]  /*1480*/  FFMA R7, R0, R6, R7 ;  /* 0x0000000600077223 */ /* 0x000fc80000000007 */
[----:B------:R-:W-:Y:S02]  /*1490*/  F2FP.BF16.F32.PACK_AB R8, RZ, R8 ;  /* 0x00000008ff08723e */ /* 0x000fe400000010ff */
[----:B------:R-:W-:-:S03]  /*14a0*/  F2FP.BF16.F32.PACK_AB R7, RZ, R7 ;  /* 0x00000007ff07723e */ /* 0x000fc600000010ff */
[----:B------:R-:W-:Y:S04]  /*14b0*/  STG.E.U16 desc[UR8][R2.64], R8 ;  /* 0x0000000802007986 */ /* 0x000fe8000c101508 */
[----:B------:R-:W-:Y:S01]  /*14c0*/  STG.E.U16 desc[UR8][R4.64], R7 ;  /* 0x0000000704007986 */ /* 0x000fe2000c101508 */
[----:B------:R-:W-:Y:S05]  /*14d0*/  EXIT ;  /* 0x000000000000794d */ /* 0x000fea0003800000 */
        .weak           $__internal_2_$__cuda_sm20_rcp_rn_f32_slowpath
        .type           $__internal_2_$__cuda_sm20_rcp_rn_f32_slowpath,@function
        .size           $__internal_2_$__cuda_sm20_rcp_rn_f32_slowpath,($__internal_3_$__cuda_sm3x_div_rn_noftz_f32_slowpath - $__internal_2_$__cuda_sm20_rcp_rn_f32_slowpath)
$__internal_2_$__cuda_sm20_rcp_rn_f32_slowpath:
[----:B------:R-:W-:Y:S01]  /*14e0*/  IMAD.SHL.U32 R0, R2, 0x2, RZ ;  /* 0x0000000202007824 */ /* 0x000fe200078e00ff */
[----:B------:R-:W-:Y:S04]  /*14f0*/  BSSY.RECONVERGENT B1, `(.L_x_76) ;  /* 0x0000030000017945 */ /* 0x000fe80003800200 */
[----:B------:R-:W-:-:S04]  /*1500*/  SHF.R.U32.HI R9, RZ, 0x18, R0 ;  /* 0x00000018ff097819 */ /* 0x000fc80000011600 */
        /* <DEDUP_REMOVED lines=12> */
.L_x_77:
[----:B------:R-:W-:-:S04]  /*15d0*/  IADD3 R11, PT, PT, R9, -0xfd, RZ ;  /* 0xffffff03090b7810 */ /* 0x000fc80007ffe0ff */
[----:B------:R-:W-:-:S13]  /*15e0*/  ISETP.GT.U32.AND P0, PT, R11, 0x1, PT ;  /* 0x000000010b00780c */ /* 0x000fda0003f04070 */
[----:B------:R-:W-:Y:S05]  /*15f0*/  @P0 BRA `(.L_x_79) ;  /* 0x0000000000780947 */ /* 0x000fea0003800000 */
[----:B------:R-:W-:Y:S01]  /*1600*/  LOP3.LUT R0, R2, 0x7fffff, RZ, 0xc0, !PT ;  /* 0x007fffff02007812 */ /* 0x000fe200078ec0ff */
[----:B------:R-:W-:-:S03]  /*1610*/  IMAD.MOV.U32 R8, RZ, RZ, 0x3 ;  /* 0x00000003ff087424 */ /* 0x000fc600078e00ff */
[----:B------:R-:W-:Y:S02]  /*1620*/  LOP3.LUT R0, R0, 0x3f800000, RZ, 0xfc, !PT ;  /* 0x3f80000000007812 */ /* 0x000fe400078efcff */
[----:B------:R-:W-:Y:S02]  /*1630*/  SHF.L.U32 R8, R8, R11, RZ ;  /* 0x0000000b08087219 */ /* 0x000fe400000006ff */
[----:B------:R-:W0:Y:S02]  /*1640*/  MUFU.RCP R3, R0 ;  /* 0x0000000000037308 */ /* 0x000e240000001000 */
        /* <DEDUP_REMOVED lines=18> */
[----:B------:R-:W-:Y:S01]  /*1770*/  ISETP.GE.AND P0, PT, R0, RZ, PT ;  /* 0x000000ff0000720c */ /* 0x000fe20003f06270 */
[----:B------:R-:W-:-:S05]  /*1780*/  VIADD R0, R9, 0xffffff04 ;  /* 0xffffff0409007836 */ /* 0x000fca0000000000 */
[----:B------:R-:W-:-:S07]  /*1790*/  SHF.R.U32.HI R3, RZ, R0, R3 ;  /* 0x00000000ff037219 */ /* 0x000fce0000011603 */
[----:B------:R-:W-:-:S05]  /*17a0*/  @!P0 VIADD R3, R3, 0x1 ;  /* 0x0000000103038836 */ /* 0x000fca0000000000 */
[----:B------:R-:W-:-:S04]  /*17b0*/  @!P1 SHF.L.U32 R3, R3, 0x1, RZ ;  /* 0x0000000103039819 */ /* 0x000fc800000006ff */
[----:B------:R-:W-:Y:S01]  /*17c0*/  LOP3.LUT R3, R3, 0x80000000, R2, 0xf8, !PT ;  /* 0x8000000003037812 */ /* 0x000fe200078ef802 */
[----:B------:R-:W-:Y:S06]  /*17d0*/  BRA `(.L_x_78) ;  /* 0x0000000000047947 */ /* 0x000fec0003800000 */
.L_x_79:
[----:B------:R0:W1:Y:S02]  /*17e0*/  MUFU.RCP R3, R2 ;  /* 0x0000000200037308 */ /* 0x0000640000001000 */
.L_x_78:
[----:B------:R-:W-:Y:S05]  /*17f0*/  BSYNC.RECONVERGENT B1 ;  /* 0x0000000000017941 */ /* 0x000fea0003800200 */
.L_x_76:
[----:B-1----:R-:W-:Y:S02]  /*1800*/  IMAD.MOV.U32 R7, RZ, RZ, R3 ;  /* 0x000000ffff077224 */ /* 0x002fe400078e0003 */
[----:B0-----:R-:W-:Y:S02]  /*1810*/  IMAD.MOV.U32 R2, RZ, RZ, R4 ;  /* 0x000000ffff027224 */ /* 0x001fe400078e0004 */
[----:B------:R-:W-:-:S04]  /*1820*/  IMAD.MOV.U32 R3, RZ, RZ, 0x0 ;  /* 0x00000000ff037424 */ /* 0x000fc800078e00ff */
[----:B------:R-:W-:Y:S05]  /*1830*/  RET.REL.NODEC R2 `(_Z11rope_kernelP13__nv_bfloat16S0_iiiif) ;  /* 0xffffffe402f07950 */ /* 0x000fea0003c3ffff */
        .weak           $__internal_3_$__cuda_sm3x_div_rn_noftz_f32_slowpath
        .type           $__internal_3_$__cuda_sm3x_div_rn_noftz_f32_slowpath,@function
        .size           $__internal_3_$__cuda_sm3x_div_rn_noftz_f32_slowpath,(.L_x_140 - $__internal_3_$__cuda_sm3x_div_rn_noftz_f32_slowpath)
$__internal_3_$__cuda_sm3x_div_rn_noftz_f32_slowpath:
[----:B------:R-:W-:Y:S01]  /*1840*/  SHF.R.U32.HI R6, RZ, 0x17, R7 ;  /* 0x00000017ff067819 */ /* 0x000fe20000011607 */
[----:B------:R-:W-:Y:S01]  /*1850*/  BSSY.RECONVERGENT B1, `(.L_x_80) ;  /* 0x0000064000017945 */ /* 0x000fe20003800200 */
[----:B------:R-:W-:Y:S02]  /*1860*/  SHF.R.U32.HI R3, RZ, 0x17, R0 ;  /* 0x00000017ff037819 */ /* 0x000fe40000011600 */
        /* <DEDUP_REMOVED lines=9> */
[----:B------:R-:W-:Y:S01]  /*1900*/  FSETP.GTU.FTZ.AND P0, PT, |R0|, +INF , PT ;  /* 0x7f8000000000780b */ /* 0x000fe20003f1c200 */
[----:B------:R-:W-:Y:S01]  /*1910*/  IMAD.MOV.U32 R3, RZ, RZ, R7 ;  /* 0x000000ffff037224 */ /* 0x000fe200078e0007 */
        /* <DEDUP_REMOVED lines=22> */
.L_x_81:
        /* <DEDUP_REMOVED lines=30> */
[C---:B------:R-:W-:Y:S02]  /*1c60*/  VIADD R8, R13.reuse, 0x20 ;  /* 0x000000200d087836 */ /* 0x040fe40000000000 */
[CCC-:B------:R-:W-:Y:S01]  /*1c70*/  FFMA.RM R6, R14.reuse, R12.reuse, R11.reuse ;  /* 0x0000000c0e067223 */ /* 0x1c0fe2000000400b */
[----:B------:R-:W-:Y:S02]  /*1c80*/  ISETP.NE.AND P2, PT, R13, RZ, PT ;  /* 0x000000ff0d00720c */ /* 0x000fe40003f45270 */
[----:B------:R-:W-:Y:S01]  /*1c90*/  LOP3.LUT R7, R3, 0x7fffff, RZ, 0xc0, !PT ;  /* 0x007fffff03077812 */ /* 0x000fe200078ec0ff */
[----:B------:R-:W-:Y:S01]  /*1ca0*/  FFMA.RP R3, R14, R12, R11 ;  /* 0x0000000c0e037223 */ /* 0x000fe2000000800b */
[----:B------:R-:W-:Y:S02]  /*1cb0*/  ISETP.NE.AND P1, PT, R13, RZ, PT ;  /* 0x000000ff0d00720c */ /* 0x000fe40003f25270 */
[----:B------:R-:W-:-:S02]  /*1cc0*/  LOP3.LUT R7, R7, 0x800000, RZ, 0xfc, !PT ;  /* 0x0080000007077812 */ /* 0x000fc400078efcff */
[----:B------:R-:W-:Y:S02]  /*1cd0*/  IADD3 R9, PT, PT, -R13, RZ, RZ ;  /* 0x000000ff0d097210 */ /* 0x000fe40007ffe1ff */
[----:B------:R-:W-:Y:S02]  /*1ce0*/  SHF.L.U32 R8, R7, R8, RZ ;  /* 0x0000000807087219 */ /* 0x000fe400000006ff */
[----:B------:R-:W-:Y:S02]  /*1cf0*/  FSETP.NEU.FTZ.AND P0, PT, R3, R6, PT ;  /* 0x000000060300720b */ /* 0x000fe40003f1d000 */
[----:B------:R-:W-:Y:S02]  /*1d00*/  SEL R6, R9, RZ, P2 ;  /* 0x000000ff09067207 */ /* 0x000fe40001000000 */
[----:B------:R-:W-:Y:S02]  /*1d10*/  ISETP.NE.AND P1, PT, R8, RZ, P1 ;  /* 0x000000ff0800720c */ /* 0x000fe40000f25270 */
[----:B------:R-:W-:-:S02]  /*1d20*/  SHF.R.U32.HI R6, RZ, R6, R7 ;  /* 0x00000006ff067219 */ /* 0x000fc40000011607 */
[----:B------:R-:W-:Y:S02]  /*1d30*/  PLOP3.LUT P0, PT, P0, P1, PT, 0xf8, 0x8f ;  /* 0x00000000008f781c */ /* 0x000fe40000703f70 */
[----:B------:R-:W-:Y:S02]  /*1d40*/  SHF.R.U32.HI R8, RZ, 0x1, R6 ;  /* 0x00000001ff087819 */ /* 0x000fe40000011606 */
[----:B------:R-:W-:-:S04]  /*1d50*/  SEL R3, RZ, 0x1, !P0 ;  /* 0x00000001ff037807 */ /* 0x000fc80004000000 */
[----:B------:R-:W-:-:S04]  /*1d60*/  LOP3.LUT R3, R3, 0x1, R8, 0xf8, !PT ;  /* 0x0000000103037812 */ /* 0x000fc800078ef808 */
[----:B------:R-:W-:-:S05]  /*1d70*/  LOP3.LUT R3, R3, R6, RZ, 0xc0, !PT ;  /* 0x0000000603037212 */ /* 0x000fca00078ec0ff */
[----:B------:R-:W-:-:S05]  /*1d80*/  IMAD.IADD R3, R8, 0x1, R3 ;  /* 0x0000000108037824 */ /* 0x000fca00078e0203 */
[----:B------:R-:W-:Y:S01]  /*1d90*/  LOP3.LUT R0, R3, R0, RZ, 0xfc, !PT ;  /* 0x0000000003007212 */ /* 0x000fe200078efcff */
[----:B------:R-:W-:Y:S06]  /*1da0*/  BRA `(.L_x_89) ;  /* 0x0000000000107947 */ /* 0x000fec0003800000 */
.L_x_88:
[----:B------:R-:W-:-:S04]  /*1db0*/  LOP3.LUT R0, R0, 0x80000000, RZ, 0xc0, !PT ;  /* 0x8000000000007812 */ /* 0x000fc800078ec0ff */
[----:B------:R-:W-:Y:S01]  /*1dc0*/  LOP3.LUT R0, R0, 0x7f800000, RZ, 0xfc, !PT ;  /* 0x7f80000000007812 */ /* 0x000fe200078efcff */
[----:B------:R-:W-:Y:S06]  /*1dd0*/  BRA `(.L_x_89) ;  /* 0x0000000000047947 */ /* 0x000fec0003800000 */
.L_x_87:
[----:B------:R-:W-:-:S07]  /*1de0*/  IMAD R0, R9, 0x800000, R0 ;  /* 0x0080000009007824 */ /* 0x000fce00078e0200 */
.L_x_89:
[----:B------:R-:W-:Y:S05]  /*1df0*/  BSYNC.RECONVERGENT B2 ;  /* 0x0000000000027941 */ /* 0x000fea0003800200 */
.L_x_86:
[----:B------:R-:W-:Y:S05]  /*1e00*/  BRA `(.L_x_90) ;  /* 0x0000000000207947 */ /* 0x000fea0003800000 */
.L_x_85:
[----:B------:R-:W-:-:S04]  /*1e10*/  LOP3.LUT R0, R7, 0x80000000, R11, 0x48, !PT ;  /* 0x8000000007007812 */ /* 0x000fc800078e480b */
[----:B------:R-:W-:Y:S01]  /*1e20*/  LOP3.LUT R0, R0, 0x7f800000, RZ, 0xfc, !PT ;  /* 0x7f80000000007812 */ /* 0x000fe200078efcff */
[----:B------:R-:W-:Y:S06]  /*1e30*/  BRA `(.L_x_90) ;  /* 0x0000000000147947 */ /* 0x000fec0003800000 */
.L_x_84:
[----:B------:R-:W-:Y:S01]  /*1e40*/  LOP3.LUT R0, R7, 0x80000000, R11, 0x48, !PT ;  /* 0x8000000007007812 */ /* 0x000fe200078e480b */
[----:B------:R-:W-:Y:S06]  /*1e50*/  BRA `(.L_x_90) ;  /* 0x00000000000c7947 */ /* 0x000fec0003800000 */
.L_x_83:
[----:B------:R-:W0:Y:S01]  /*1e60*/  MUFU.RSQ R0, -QNAN ;  /* 0xffc0000000007908 */ /* 0x000e220000001400 */
[----:B------:R-:W-:Y:S05]  /*1e70*/  BRA `(.L_x_90) ;  /* 0x0000000000047947 */ /* 0x000fea0003800000 */
.L_x_82:
[----:B------:R-:W-:-:S07]  /*1e80*/  FADD.FTZ R0, R0, R3 ;  /* 0x0000000300007221 */ /* 0x000fce0000010000 */
.L_x_90:
[----:B------:R-:W-:Y:S05]  /*1e90*/  BSYNC.RECONVERGENT B1 ;  /* 0x0000000000017941 */ /* 0x000fea0003800200 */
.L_x_80:
[----:B------:R-:W-:Y:S02]  /*1ea0*/  IMAD.MOV.U32 R6, RZ, RZ, R4 ;  /* 0x000000ffff067224 */ /* 0x000fe400078e0004 */
[----:B------:R-:W-:-:S04]  /*1eb0*/  IMAD.MOV.U32 R7, RZ, RZ, 0x0 ;  /* 0x00000000ff077424 */ /* 0x000fc800078e00ff */
[----:B0-----:R-:W-:Y:S05]  /*1ec0*/  RET.REL.NODEC R6 `(_Z11rope_kernelP13__nv_bfloat16S0_iiiif) ;  /* 0xffffffe0064c7950 */ /* 0x001fea0003c3ffff */
.L_x_91:
        /* <DEDUP_REMOVED lines=11> */
.L_x_140:


//--------------------- .text._Z19head_rmsnorm_kernelP13__nv_bfloat16PKS_S2_iif --------------------------
	.section	.text._Z19head_rmsnorm_kernelP13__nv_bfloat16PKS_S2_iif,"ax",@progbits
	.align	128
        .global         _Z19head_rmsnorm_kernelP13__nv_bfloat16PKS_S2_iif
        .type           _Z19head_rmsnorm_kernelP13__nv_bfloat16PKS_S2_iif,@function
        .size           _Z19head_rmsnorm_kernelP13__nv_bfloat16PKS_S2_iif,(.L_x_141 - _Z19head_rmsnorm_kernelP13__nv_bfloat16PKS_S2_iif)
        .other          _Z19head_rmsnorm_kernelP13__nv_bfloat16PKS_S2_iif,@"STO_CUDA_ENTRY STV_DEFAULT"
_Z19head_rmsnorm_kernelP13__nv_bfloat16PKS_S2_iif:
.text._Z19head_rmsnorm_kernelP13__nv_bfloat16PKS_S2_iif:
[----:B------:R-:W-:Y:S01]  /*0000*/  LDC R1, c[0x0][0x37c] ;  /* 0x0000df00ff017b82 */ /* 0x000fe20000000800 */
[----:B------:R-:W0:Y:S07]  /*0010*/  S2R R11, SR_TID.X ;  /* 0x00000000000b7919 */ /* 0x000e2e0000002100 */
[----:B------:R-:W0:Y:S01]  /*0020*/  LDC R0, c[0x0][0x39c] ;  /* 0x0000e700ff007b82 */ /* 0x000e220000000800 */
[----:B------:R-:W1:Y:S01]  /*0030*/  LDCU.64 UR8, c[0x0][0x358] ;  /* 0x00006b00ff0877ac */ /* 0x000e620008000a00 */
[----:B------:R-:W-:Y:S01]  /*0040*/  BSSY.RECONVERGENT B0, `(.L_x_92) ;  /* 0x0000056000007945 */ /* 0x000fe20003800200 */
[----:B------:R-:W-:-:S05]  /*0050*/  IMAD.MOV.U32 R3, RZ, RZ, RZ ;  /* 0x000000ffff037224 */ /* 0x000fca00078e00ff */
[----:B------:R-:W2:Y:S08]  /*0060*/  S2UR UR4, SR_CTAID.X ;  /* 0x00000000000479c3 */ /* 0x000eb00000002500 */
[----:B------:R-:W3:Y:S08]  /*0070*/  LDC.64 R4, c[0x0][0x388] ;  /* 0x0000e200ff047b82 */ /* 0x000ef00000000a00 */
[----:B------:R-:W4:Y:S01]  /*0080*/  LDC R6, c[0x0][0x360] ;  /* 0x0000d800ff067b82 */ /* 0x000f220000000800 */
[----:B0-----:R-:W-:Y:S01]  /*0090*/  ISETP.GE.AND P0, PT, R11, R0, PT ;  /* 0x000000000b00720c */ /* 0x001fe20003f06270 */
[----:B--2---:R-:W-:-:S05]  /*00a0*/  IMAD R7, R0, UR4, RZ ;  /* 0x0000000400077c24 */ /* 0x004fca000f8e02ff */
[----:B------:R-:W-:Y:S01]  /*00b0*/  SHF.R.S32.HI R2, RZ, 0x1f, R7 ;  /* 0x0000001fff027819 */ /* 0x000fe20000011407 */
[----:B---3--:R-:W-:-:S06]  /*00c0*/  IMAD.WIDE R4, R7, 0x2, R4 ;  /* 0x0000000207047825 */ /* 0x008fcc00078e0204 */
[----:B-1----:R-:W-:Y:S05]  /*00d0*/  @P0 BRA `(.L_x_93) ;  /* 0x0000000400300947 */ /* 0x002fea0003800000 */
[----:B----4-:R-:W0:Y:S01]  /*00e0*/  I2F.U32.RP R13, R6 ;  /* 0x00000006000d7306 */ /* 0x010e220000209000 */
[----:B------:R-:W-:Y:S01]  /*00f0*/  IMAD.IADD R3, R11, 0x1, R6 ;  /* 0x000000010b037824 */ /* 0x000fe200078e0206 */
[----:B------:R-:W-:Y:S01]  /*0100*/  ISETP.NE.U32.AND P2, PT, R6, RZ, PT ;  /* 0x000000ff0600720c */ /* 0x000fe20003f45070 */
[----:B------:R-:W-:Y:S01]  /*0110*/  BSSY.RECONVERGENT B1, `(.L_x_94) ;  /* 0x0000031000017945 */ /* 0x000fe20003800200 */
[----:B------:R-:W-:Y:S02]  /*0120*/  IMAD.MOV.U32 R19, RZ, RZ, R11 ;  /* 0x000000ffff137224 */ /* 0x000fe400078e000b */
[CC--:B------:R-:W-:Y:S02]  /*0130*/  ISETP.GE.U32.AND P0, PT, R3.reuse, R0.reuse, PT ;  /* 0x000000000300720c */ /* 0x0c0fe40003f06070 */
[----:B------:R-:W-:Y:S02]  /*0140*/  VIMNMX.U32 R10, PT, PT, R3, R0, !PT ;  /* 0x00000000030a7248 */ /* 0x000fe40007fe0000 */
[----:B------:R-:W-:-:S04]  /*0150*/  SEL R12, RZ, 0x1, P0 ;  /* 0x00000001ff0c7807 */ /* 0x000fc80000000000 */
[----:B------:R-:W-:Y:S01]  /*0160*/  IADD3 R3, PT, PT, R10, -R3, -R12 ;  /* 0x800000030a037210 */ /* 0x000fe20007ffe80c */
[----:B0-----:R-:W0:Y:S02]  /*0170*/  MUFU.RCP R13, R13 ;  /* 0x0000000d000d7308 */ /* 0x001e240000001000 */
[----:B0-----:R-:W-:-:S06]  /*0180*/  VIADD R8, R13, 0xffffffe ;  /* 0x0ffffffe0d087836 */ /* 0x001fcc0000000000 */
[----:B------:R0:W1:Y:S02]  /*0190*/  F2I.FTZ.U32.TRUNC.NTZ R9, R8 ;  /* 0x0000000800097305 */ /* 0x000064000021f000 */
[----:B0-----:R-:W-:Y:S02]  /*01a0*/  HFMA2 R8, -RZ, RZ, 0, 0 ;  /* 0x00000000ff087431 */ /* 0x001fe400000001ff */
[----:B-1----:R-:W-:-:S04]  /*01b0*/  IMAD.MOV R15, RZ, RZ, -R9 ;  /* 0x000000ffff0f7224 */ /* 0x002fc800078e0a09 */
[----:B------:R-:W-:-:S04]  /*01c0*/  IMAD R15, R15, R6, RZ ;  /* 0x000000060f0f7224 */ /* 0x000fc800078e02ff */
[----:B------:R-:W-:-:S06]  /*01d0*/  IMAD.HI.U32 R14, R9, R15, R8 ;  /* 0x0000000f090e7227 */ /* 0x000fcc00078e0008 */
[----:B------:R-:W-:-:S04]  /*01e0*/  IMAD.HI.U32 R9, R14, R3, RZ ;  /* 0x000000030e097227 */ /* 0x000fc800078e00ff */
[----:B------:R-:W-:-:S04]  /*01f0*/  IMAD.MOV R8, RZ, RZ, -R9 ;  /* 0x000000ffff087224 */ /* 0x000fc800078e0a09 */
[----:B------:R-:W-:-:S05]  /*0200*/  IMAD R3, R6, R8, R3 ;  /* 0x0000000806037224 */ /* 0x000fca00078e0203 */
[----:B------:R-:W-:-:S13]  /*0210*/  ISETP.GE.U32.AND P0, PT, R3, R6, PT ;  /* 0x000000060300720c */ /* 0x000fda0003f06070 */
[----:B------:R-:W-:Y:S02]  /*0220*/  @P0 IMAD.IADD R3, R3, 0x1, -R6 ;  /* 0x0000000103030824 */ /* 0x000fe400078e0a06 */
[----:B------:R-:W-:-:S03]  /*0230*/  @P0 VIADD R9, R9, 0x1 ;  /* 0x0000000109090836 */ /* 0x000fc60000000000 */
[----:B------:R-:W-:-:S13]  /*0240*/  ISETP.GE.U32.AND P1, PT, R3, R6, PT ;  /* 0x000000060300720c */ /* 0x000fda0003f26070 */
[----:B------:R-:W-:Y:S01]  /*0250*/  @P1 VIADD R9, R9, 0x1 ;  /* 0x0000000109091836 */ /* 0x000fe20000000000 */
[----:B------:R-:W-:-:S04]  /*0260*/  @!P2 LOP3.LUT R9, RZ, R6, RZ, 0x33, !PT ;  /* 0x00000006ff09a212 */ /* 0x000fc800078e33ff */
[----:B------:R-:W-:-:S04]  /*0270*/  IADD3 R12, PT, PT, R12, R9, RZ ;  /* 0x000000090c0c7210 */ /* 0x000fc80007ffe0ff */
[C---:B------:R-:W-:Y:S02]  /*0280*/  LOP3.LUT R3, R12.reuse, 0x3, RZ, 0xc0, !PT ;  /* 0x000000030c037812 */ /* 0x040fe400078ec0ff */
[----:B------:R-:W-:Y:S02]  /*0290*/  ISETP.GE.U32.AND P1, PT, R12, 0x3, PT ;  /* 0x000000030c00780c */ /* 0x000fe40003f26070 */
[----:B------:R-:W-:Y:S01]  /*02a0*/  ISETP.NE.AND P0, PT, R3, 0x3, PT ;  /* 0x000000030300780c */ /* 0x000fe20003f05270 */
[----:B------:R-:W-:-:S12]  /*02b0*/  IMAD.MOV.U32 R3, RZ, RZ, RZ ;  /* 0x000000ffff037224 */ /* 0x000fd800078e00ff */
[----:B------:R-:W-:Y:S05]  /*02c0*/  @!P0 BRA `(.L_x_95) ;  /* 0x0000000000548947 */ /* 0x000fea0003800000 */
[----:B------:R-:W0:Y:S01]  /*02d0*/  LDCU.64 UR4, c[0x0][0x388] ;  /* 0x00007100ff0477ac */ /* 0x000e220008000a00 */
[C---:B------:R-:W-:Y:S01]  /*02e0*/  SHF.L.U64.HI R9, R7.reuse, 0x1, R2 ;  /* 0x0000000107097819 */ /* 0x040fe20000010202 */
[----:B------:R-:W-:Y:S02]  /*02f0*/  IMAD.SHL.U32 R8, R7, 0x2, RZ ;  /* 0x0000000207087824 */ /* 0x000fe400078e00ff */
[----:B------:R-:W-:Y:S02]  /*0300*/  VIADD R3, R12, 0x1 ;  /* 0x000000010c037836 */ /* 0x000fe40000000000 */
[----:B------:R-:W-:-:S04]  /*0310*/  IMAD.WIDE.U32 R8, R11, 0x2, R8 ;  /* 0x000000020b087825 */ /* 0x000fc800078e0008 */
[----:B------:R-:W-:Y:S01]  /*0320*/  IMAD.MOV.U32 R19, RZ, RZ, R11 ;  /* 0x000000ffff137224 */ /* 0x000fe200078e000b */
[----:B0-----:R-:W-:Y:S02]  /*0330*/  IADD3 R12, P0, PT, R8, UR4, RZ ;  /* 0x00000004080c7c10 */ /* 0x001fe4000ff1e0ff */
[----:B------:R-:W-:Y:S02]  /*0340*/  LOP3.LUT R8, R3, 0x3, RZ, 0xc0, !PT ;  /* 0x0000000303087812 */ /* 0x000fe400078ec0ff */
[----:B------:R-:W-:Y:S02]  /*0350*/  MOV R3, RZ ;  /* 0x000000ff00037202 */ /* 0x000fe40000000f00 */
[----:B------:R-:W-:Y:S01]  /*0360*/  IADD3.X R9, PT, PT, R9, UR5, RZ, P0, !PT ;  /* 0x0000000509097c10 */ /* 0x000fe200087fe4ff */
[----:B------:R-:W-:-:S07]  /*0370*/  IMAD.MOV R10, RZ, RZ, -R8 ;  /* 0x000000ffff0a7224 */ /* 0x000fce00078e0a08 */
.L_x_96:
[----:B------:R-:W-:-:S05]  /*0380*/  IMAD.MOV.U32 R13, RZ, RZ, R9 ;  /* 0x000000ffff0d7224 */ /* 0x000fca00078e0009 */
[----:B------:R0:W2:Y:S01]  /*0390*/  LDG.E.U16 R14, desc[UR8][R12.64] ;  /* 0x000000080c0e7981 */ /* 0x0000a2000c1e1500 */
[----:B------:R-:W-:Y:S02]  /*03a0*/  VIADD R10, R10, 0x1 ;  /* 0x000000010a0a7836 */ /* 0x000fe40000000000 */
[----:B------:R-:W-:-:S03]  /*03b0*/  IMAD.WIDE.U32 R8, R6, 0x2, R12 ;  /* 0x0000000206087825 */ /* 0x000fc600078e000c */
[----:B------:R-:W-:Y:S01]  /*03c0*/  ISETP.NE.AND P0, PT, R10, RZ, PT ;  /* 0x000000ff0a00720c */ /* 0x000fe20003f05270 */
[----:B------:R-:W-:Y:S02]  /*03d0*/  IMAD.IADD R19, R6, 0x1, R19 ;  /* 0x0000000106137824 */ /* 0x000fe400078e0213 */
[----:B0-----:R-:W-:Y:S01]  /*03e0*/  IMAD.MOV.U32 R12, RZ, RZ, R8 ;  /* 0x000000ffff0c7224 */ /* 0x001fe200078e0008 */
[----:B--2---:R-:W-:-:S05]  /*03f0*/  SHF.L.U32 R14, R14, 0x10, RZ ;  /* 0x000000100e0e7819 */ /* 0x004fca00000006ff */
[----:B------:R-:W-:-:S04]  /*0400*/  FFMA R3, R14, R14, R3 ;  /* 0x0000000e0e037223 */ /* 0x000fc80000000003 */
[----:B------:R-:W-:Y:S05]  /*0410*/  @P0 BRA `(.L_x_96) ;  /* 0xfffffffc00d80947 */ /* 0x000fea000383ffff */
.L_x_95:
[----:B------:R-:W-:Y:S05]  /*0420*/  BSYNC.RECONVERGENT B1 ;  /* 0x0000000000017941 */ /* 0x000fea0003800200 */
.L_x_94:
[----:B------:R-:W-:Y:S05]  /*0430*/  @!P1 BRA `(.L_x_93) ;  /* 0x0000000000589947 */ /* 0x000fea0003800000 */
.L_x_97:
[----:B------:R-:W-:Y:S02]  /*0440*/  IMAD.IADD R13, R6, 0x1, R19 ;  /* 0x00000001060d7824 */ /* 0x000fe400078e0213 */
[----:B------:R-:W-:-:S04]  /*0450*/  IMAD.WIDE.U32 R8, R19, 0x2, R4 ;  /* 0x0000000213087825 */ /* 0x000fc800078e0004 */
[C---:B------:R-:W-:Y:S02]  /*0460*/  IMAD.IADD R15, R13.reuse, 0x1, R6 ;  /* 0x000000010d0f7824 */ /* 0x040fe400078e0206 */
[--C-:B------:R-:W-:Y:S01]  /*0470*/  IMAD.WIDE.U32 R12, R13, 0x2, R4.reuse ;  /* 0x000000020d0c7825 */ /* 0x100fe200078e0004 */
[----:B------:R-:W2:Y:S02]  /*0480*/  LDG.E.U16 R8, desc[UR8][R8.64] ;  /* 0x0000000808087981 */ /* 0x000ea4000c1e1500 */
[C---:B------:R-:W-:Y:S01]  /*0490*/  IADD3 R19, PT, PT, R15.reuse, R6, RZ ;  /* 0x000000060f137210 */ /* 0x040fe20007ffe0ff */
[--C-:B------:R-:W-:Y:S02]  /*04a0*/  IMAD.WIDE.U32 R14, R15, 0x2, R4.reuse ;  /* 0x000000020f0e7825 */ /* 0x100fe400078e0004 */
[----:B------:R-:W3:Y:S02]  /*04b0*/  LDG.E.U16 R12, desc[UR8][R12.64] ;  /* 0x000000080c0c7981 */ /* 0x000ee4000c1e1500 */
[----:B------:R-:W-:-:S02]  /*04c0*/  IMAD.WIDE.U32 R16, R19, 0x2, R4 ;  /* 0x0000000213107825 */ /* 0x000fc400078e0004 */
[----:B------:R-:W4:Y:S04]  /*04d0*/  LDG.E.U16 R14, desc[UR8][R14.64] ;  /* 0x000000080e0e7981 */ /* 0x000f28000c1e1500 */
[----:B------:R-:W5:Y:S01]  /*04e0*/  LDG.E.U16 R16, desc[UR8][R16.64] ;  /* 0x0000000810107981 */ /* 0x000f62000c1e1500 */
[----:B------:R-:W-:-:S05]  /*04f0*/  IMAD.IADD R19, R19, 0x1, R6 ;  /* 0x0000000113137824 */ /* 0x000fca00078e0206 */
[----:B------:R-:W-:Y:S01]  /*0500*/  ISETP.GE.AND P0, PT, R19, R0, PT ;  /* 0x000000001300720c */ /* 0x000fe20003f06270 */
[----:B--2---:R-:W-:-:S04]  /*0510*/  IMAD.U32 R10, R8, 0x10000, RZ ;  /* 0x00010000080a7824 */ /* 0x004fc800078e00ff */
[----:B------:R-:W-:Y:S01]  /*0520*/  FFMA R3, R10, R10, R3 ;  /* 0x0000000a0a037223 */ /* 0x000fe20000000003 */
[----:B---3--:R-:W-:Y:S02]  /*0530*/  IMAD.U32 R18, R12, 0x10000, RZ ;  /* 0x000100000c127824 */ /* 0x008fe400078e00ff */
[----:B----4-:R-:W-:Y:S02]  /*0540*/  IMAD.U32 R8, R14, 0x10000, RZ ;  /* 0x000100000e087824 */ /* 0x010fe400078e00ff */
[----:B------:R-:W-:Y:S01]  /*0550*/  FFMA R3, R18, R18, R3 ;  /* 0x0000001212037223 */ /* 0x000fe20000000003 */
[----:B-----5:R-:W-:-:S03]  /*0560*/  SHF.L.U32 R10, R16, 0x10, RZ ;  /* 0x00000010100a7819 */ /* 0x020fc600000006ff */
[----:B------:R-:W-:-:S04]  /*0570*/  FFMA R3, R8, R8, R3 ;  /* 0x0000000808037223 */ /* 0x000fc80000000003 */
[----:B------:R-:W-:Y:S01]  /*0580*/  FFMA R3, R10, R10, R3 ;  /* 0x0000000a0a037223 */ /* 0x000fe20000000003 */
[----:B------:R-:W-:Y:S06]  /*0590*/  @!P0 BRA `(.L_x_97) ;  /* 0xfffffffc00a88947 */ /* 0x000fec000383ffff */
.L_x_93:
[----:B------:R-:W-:Y:S05]  /*05a0*/  BSYNC.RECONVERGENT B0 ;  /* 0x0000000000007941 */ /* 0x000fea0003800200 */
.L_x_92:
[----:B------:R-:W0:Y:S01]  /*05b0*/  S2UR UR5, SR_CgaCtaId ;  /* 0x00000000000579c3 */ /* 0x000e220000008800 */
[----:B------:R-:W-:Y:S01]  /*05c0*/  UMOV UR4, 0x400 ;  /* 0x0000040000047882 */ /* 0x000fe20000000000 */
[----:B----4-:R-:W-:Y:S01]  /*05d0*/  ISETP.GE.U32.AND P0, PT, R6, 0x2, PT ;  /* 0x000000020600780c */ /* 0x010fe20003f06070 */
[----:B------:R-:W1:Y:S05]  /*05e0*/  LDCU UR7, c[0x0][0x39c] ;  /* 0x00007380ff0777ac */ /* 0x000e6a0008000800 */
[----:B------:R-:W2:Y:S01]  /*05f0*/  S2UR UR6, SR_CgaCtaId ;  /* 0x00000000000679c3 */ /* 0x000ea20000008800 */
[----:B0-----:R-:W-:-:S03]  /*0600*/  ULEA UR4, UR5, UR4, 0x18 ;  /* 0x0000000405047291 */ /* 0x001fc6000f8ec0ff */
[----:B------:R-:W-:-:S03]  /*0610*/  UMOV UR5, 0x400 ;  /* 0x0000040000057882 */ /* 0x000fc60000000000 */
[----:B------:R-:W-:Y:S01]  /*0620*/  LEA R9, R11, UR4, 0x2 ;  /* 0x000000040b097c11 */ /* 0x000fe2000f8e10ff */
[----:B--2---:R-:W-:-:S04]  /*0630*/  ULEA UR5, UR6, UR5, 0x18 ;  /* 0x0000000506057291 */ /* 0x004fc8000f8ec0ff */
[----:B------:R0:W-:Y:S01]  /*0640*/  STS [R9], R3 ;  /* 0x0000000309007388 */ /* 0x0001e20000000800 */
[----:B------:R-:W-:Y:S06]  /*0650*/  BAR.SYNC.DEFER_BLOCKING 0x0 ;  /* 0x0000000000007b1d */ /* 0x000fec0000010000 */
[----:B-1----:R-:W-:Y:S05]  /*0660*/  @!P0 BRA `(.L_x_98) ;  /* 0x0000000000308947 */ /* 0x002fea0003800000 */
[----:B------:R-:W-:-:S07]  /*0670*/  IMAD.MOV.U32 R0, RZ, RZ, R6 ;  /* 0x000000ffff007224 */ /* 0x000fce00078e0006 */
.L_x_99:
[----:B------:R-:W-:-:S04]  /*0680*/  SHF.R.U32.HI R10, RZ, 0x1, R0 ;  /* 0x00000001ff0a7819 */ /* 0x000fc80000011600 */
[----:B------:R-:W-:-:S13]  /*0690*/  ISETP.GE.U32.AND P0, PT, R11, R10, PT ;  /* 0x0000000a0b00720c */ /* 0x000fda0003f06070 */
[----:B0-----:R-:W-:Y:S01]  /*06a0*/  @!P0 IMAD R3, R10, 0x4, R9 ;  /* 0x000000040a038824 */ /* 0x001fe200078e0209 */
[----:B------:R-:W-:Y:S05]  /*06b0*/  @!P0 LDS R8, [R9] ;  /* 0x0000000009088984 */ /* 0x000fea0000000800 */
[----:B------:R-:W0:Y:S02]  /*06c0*/  @!P0 LDS R3, [R3] ;  /* 0x0000000003038984 */ /* 0x000e240000000800 */
[----:B0-----:R-:W-:-:S05]  /*06d0*/  @!P0 FADD R8, R3, R8 ;  /* 0x0000000803088221 */ /* 0x001fca0000000000 */
[----:B------:R1:W-:Y:S01]  /*06e0*/  @!P0 STS [R9], R8 ;  /* 0x0000000809008388 */ /* 0x0003e20000000800 */
[----:B------:R-:W-:Y:S01]  /*06f0*/  BAR.SYNC.DEFER_BLOCKING 0x0 ;  /* 0x0000000000007b1d */ /* 0x000fe20000010000 */
[----:B------:R-:W-:Y:S01]  /*0700*/  ISETP.GT.U32.AND P0, PT, R0, 0x3, PT ;  /* 0x000000030000780c */ /* 0x000fe20003f04070 */
[----:B------:R-:W-:-:S12]  /*0710*/  IMAD.MOV.U32 R0, RZ, RZ, R10 ;  /* 0x000000ffff007224 */ /* 0x000fd800078e000a */
[----:B-1----:R-:W-:Y:S05]  /*0720*/  @P0 BRA `(.L_x_99) ;  /* 0xfffffffc00d40947 */ /* 0x002fea000383ffff */
.L_x_98:
[----:B------:R-:W1:Y:S01]  /*0730*/  LDS R0, [UR5] ;  /* 0x00000005ff007984 */ /* 0x000e620008000800 */
[----:B0-----:R-:W-:Y:S02]  /*0740*/  I2FP.F32.S32 R3, UR7 ;  /* 0x0000000700037c45 */ /* 0x001fe40008201400 */
[----:B------:R-:W-:Y:S02]  /*0750*/  ISETP.GE.AND P2, PT, R11, UR7, PT ;  /* 0x000000070b007c0c */ /* 0x000fe4000bf46270 */
[----:B------:R-:W0:Y:S02]  /*0760*/  MUFU.RCP R8, R3 ;  /* 0x0000000300087308 */ /* 0x000e240000001000 */
[----:B0-----:R-:W-:-:S04]  /*0770*/  FFMA R9, -R3, R8, 1 ;  /* 0x3f80000003097423 */ /* 0x001fc80000000108 */
[----:B------:R-:W-:Y:S02]  /*0780*/  FFMA R9, R8, R9, R8 ;  /* 0x0000000908097223 */ /* 0x000fe40000000008 */
[----:B-1----:R-:W0:Y:S02]  /*0790*/  FCHK P0, R0, R3 ;  /* 0x0000000300007302 */ /* 0x002e240000000000 */
[----:B------:R-:W-:-:S04]  /*07a0*/  FFMA R8, R0, R9, RZ ;  /* 0x0000000900087223 */ /* 0x000fc800000000ff */
[----:B------:R-:W-:-:S04]  /*07b0*/  FFMA R10, -R3, R8, R0 ;  /* 0x00000008030a7223 */ /* 0x000fc80000000100 */
[----:B------:R-:W-:Y:S01]  /*07c0*/  FFMA R8, R9, R10, R8 ;  /* 0x0000000a09087223 */ /* 0x000fe20000000008 */
[----:B0-----:R-:W-:Y:S06]  /*07d0*/  @!P0 BRA `(.L_x_100) ;  /* 0x00000000000c8947 */ /* 0x001fec0003800000 */
[----:B------:R-:W-:-:S07]  /*07e0*/  MOV R8, 0x800 ;  /* 0x0000080000087802 */ /* 0x000fce0000000f00 */
[----:B------:R-:W-:Y:S05]  /*07f0*/  CALL.REL.NOINC `($__internal_4_$__cuda_sm3x_div_rn_noftz_f32_slowpath) ;  /* 0x0000000800207944 */ /* 0x000fea0003c00000 */
[----:B------:R-:W-:-:S07]  /*0800*/  IMAD.MOV.U32 R8, RZ, RZ, R0 ;  /* 0x000000ffff087224 */ /* 0x000fce00078e0000 */
.L_x_100:
[----:B------:R-:W0:Y:S02]  /*0810*/  LDCU UR4, c[0x0][0x3a0] ;  /* 0x00007400ff0477ac */ /* 0x000e240008000800 */
[----:B0-----:R-:W-:Y:S01]  /*0820*/  FADD R3, R8, UR4 ;  /* 0x0000000408037e21 */ /* 0x001fe20008000000 */
[----:B------:R-:W-:Y:S06]  /*0830*/  @P2 EXIT ;  /* 0x000000000000294d */ /* 0x000fec0003800000 */
[----:B------:R-:W0:Y:S01]  /*0840*/  I2F.U32.RP R12, R6 ;  /* 0x00000006000c7306 */ /* 0x000e220000209000 */
[----:B------:R-:W1:Y:S01]  /*0850*/  LDCU UR10, c[0x0][0x39c] ;  /* 0x00007380ff0a77ac */ /* 0x000e620008000800 */
[----:B------:R-:W-:Y:S01]  /*0860*/  IMAD.IADD R10, R11, 0x1, R6 ;  /* 0x000000010b0a7824 */ /* 0x000fe200078e0206 */
[----:B------:R-:W-:Y:S01]  /*0870*/  ISETP.NE.U32.AND P3, PT, R6, RZ, PT ;  /* 0x000000ff0600720c */ /* 0x000fe20003f65070 */
[----:B------:R-:W-:Y:S01]  /*0880*/  BSSY.RECONVERGENT B0, `(.L_x_101) ;  /* 0x000003b000007945 */ /* 0x000fe20003800200 */
[----:B------:R-:W2:Y:S01]  /*0890*/  LDCU.64 UR12, c[0x0][0x380] ;  /* 0x00007000ff0c77ac */ /* 0x000ea20008000a00 */
[----:B------:R-:W3:Y:S02]  /*08a0*/  LDCU.64 UR6, c[0x0][0x390] ;  /* 0x00007200ff0677ac */ /* 0x000ee40008000a00 */
[----:B0-----:R-:W0:Y:S01]  /*08b0*/  MUFU.RCP R12, R12 ;  /* 0x0000000c000c7308 */ /* 0x001e220000001000 */
[C---:B-1----:R-:W-:Y:S02]  /*08c0*/  ISETP.GE.AND P0, PT, R10.reuse, UR10, PT ;  /* 0x0000000a0a007c0c */ /* 0x042fe4000bf06270 */
[----:B------:R-:W-:-:S02]  /*08d0*/  VIMNMX R0, PT, PT, R10, UR10, !PT ;  /* 0x0000000a0a007c48 */ /* 0x000fc4000ffe0100 */
[----:B------:R-:W-:Y:S02]  /*08e0*/  SEL R13, RZ, 0x1, P0 ;  /* 0x00000001ff0d7807 */ /* 0x000fe40000000000 */
[----:B------:R-:W-:Y:S02]  /*08f0*/  FSETP.GEU.AND P0, PT, |R3|, 1.175494350822287508e-38, PT ;  /* 0x008000000300780b */ /* 0x000fe40003f0e200 */
[----:B0-----:R-:W-:-:S04]  /*0900*/  IADD3 R8, PT, PT, R12, 0xffffffe, RZ ;  /* 0x0ffffffe0c087810 */ /* 0x001fc80007ffe0ff */
[----:B------:R0:W1:Y:S07]  /*0910*/  F2I.FTZ.U32.TRUNC.NTZ R9, R8 ;  /* 0x0000000800097305 */ /* 0x00006e000021f000 */
[----:B------:R-:W-:Y:S01]  /*0920*/  @!P0 FMUL R3, R3, 16777216 ;  /* 0x4b80000003038820 */ /* 0x000fe20000400000 */
[----:B0-----:R-:W-:Y:S02]  /*0930*/  IMAD.MOV.U32 R8, RZ, RZ, RZ ;  /* 0x000000ffff087224 */ /* 0x001fe400078e00ff */
[----:B-1----:R-:W-:-:S04]  /*0940*/  IMAD.MOV R15, RZ, RZ, -R9 ;  /* 0x000000ffff0f7224 */ /* 0x002fc800078e0a09 */
[----:B------:R-:W-:-:S04]  /*0950*/  IMAD R15, R15, R6, RZ ;  /* 0x000000060f0f7224 */ /* 0x000fc800078e02ff */
[----:B------:R-:W-:Y:S01]  /*0960*/  IMAD.HI.U32 R12, R9, R15, R8 ;  /* 0x0000000f090c7227 */ /* 0x000fe200078e0008 */
[----:B------:R-:W-:-:S05]  /*0970*/  IADD3 R9, PT, PT, R0, -R10, -R13 ;  /* 0x8000000a00097210 */ /* 0x000fca0007ffe80d */
[----:B------:R-:W-:-:S04]  /*0980*/  IMAD.HI.U32 R10, R12, R9, RZ ;  /* 0x000000090c0a7227 */ /* 0x000fc800078e00ff */
[----:B------:R-:W-:-:S04]  /*0990*/  IMAD.MOV R0, RZ, RZ, -R10 ;  /* 0x000000ffff007224 */ /* 0x000fc800078e0a0a */
[----:B------:R-:W-:Y:S02]  /*09a0*/  IMAD R9, R6, R0, R9 ;  /* 0x0000000006097224 */ /* 0x000fe400078e0209 */
[----:B------:R-:W0:Y:S03]  /*09b0*/  MUFU.RSQ R0, R3 ;  /* 0x0000000300007308 */ /* 0x000e260000001400 */
[----:B------:R-:W-:-:S13]  /*09c0*/  ISETP.GE.U32.AND P1, PT, R9, R6, PT ;  /* 0x000000060900720c */ /* 0x000fda0003f26070 */
[-C--:B------:R-:W-:Y:S01]  /*09d0*/  @P1 IADD3 R9, PT, PT, R9, -R6.reuse, RZ ;  /* 0x8000000609091210 */ /* 0x080fe20007ffe0ff */
[----:B------:R-:W-:Y:S02]  /*09e0*/  @P1 VIADD R10, R10, 0x1 ;  /* 0x000000010a0a1836 */ /* 0x000fe40000000000 */
[----:B0-----:R-:W-:Y:S01]  /*09f0*/  @!P0 FMUL R0, R0, 4096 ;  /* 0x4580000000008820 */ /* 0x001fe20000400000 */
[-C--:B------:R-:W-:Y:S02]  /*0a00*/  ISETP.GE.U32.AND P2, PT, R9, R6.reuse, PT ;  /* 0x000000060900720c */ /* 0x080fe40003f46070 */
[----:B------:R-:W0:Y:S11]  /*0a10*/  LDC.64 R8, c[0x0][0x390] ;  /* 0x0000e400ff087b82 */ /* 0x000e360000000a00 */
[----:B------:R-:W-:Y:S01]  /*0a20*/  @P2 VIADD R10, R10, 0x1 ;  /* 0x000000010a0a2836 */ /* 0x000fe20000000000 */
[----:B------:R-:W-:-:S05]  /*0a30*/  @!P3 LOP3.LUT R10, RZ, R6, RZ, 0x33, !PT ;  /* 0x00000006ff0ab212 */ /* 0x000fca00078e33ff */
[----:B------:R-:W-:-:S05]  /*0a40*/  IMAD.IADD R13, R13, 0x1, R10 ;  /* 0x000000010d0d7824 */ /* 0x000fca00078e020a */
[C---:B------:R-:W-:Y:S02]  /*0a50*/  LOP3.LUT R10, R13.reuse, 0x3, RZ, 0xc0, !PT ;  /* 0x000000030d0a7812 */ /* 0x040fe400078ec0ff */
[----:B------:R-:W-:Y:S02]  /*0a60*/  ISETP.GE.U32.AND P1, PT, R13, 0x3, PT ;  /* 0x000000030d00780c */ /* 0x000fe40003f26070 */
[----:B------:R-:W-:-:S13]  /*0a70*/  ISETP.NE.AND P2, PT, R10, 0x3, PT ;  /* 0x000000030a00780c */ /* 0x000fda0003f45270 */
[----:B--23--:R-:W-:Y:S05]  /*0a80*/  @!P2 BRA `(.L_x_102) ;  /* 0x000000000068a947 */ /* 0x00cfea0003800000 */
[----:B------:R-:W1:Y:S01]  /*0a90*/  LDCU.64 UR4, c[0x0][0x380] ;  /* 0x00007000ff0477ac */ /* 0x000e620008000a00 */
[----:B------:R-:W-:Y:S02]  /*0aa0*/  VIADD R3, R13, 0x1 ;  /* 0x000000010d037836 */ /* 0x000fe40000000000 */
[----:B------:R-:W-:-:S03]  /*0ab0*/  IMAD.WIDE.U32 R12, R11, 0x2, RZ ;  /* 0x000000020b0c7825 */ /* 0x000fc600078e00ff */
[----:B------:R-:W-:-:S05]  /*0ac0*/  LOP3.LUT R10, R3, 0x3, RZ, 0xc0, !PT ;  /* 0x00000003030a7812 */ /* 0x000fca00078ec0ff */
[C---:B------:R-:W-:Y:S01]  /*0ad0*/  IMAD R11, R10.reuse, R6, R11 ;  /* 0x000000060a0b7224 */ /* 0x040fe200078e020b */
[----:B------:R-:W-:Y:S02]  /*0ae0*/  IADD3 R10, PT, PT, -R10, RZ, RZ ;  /* 0x000000ff0a0a7210 */ /* 0x000fe40007ffe1ff */
[----:B-1----:R-:W-:-:S04]  /*0af0*/  LEA R3, P0, R7, UR4, 0x1 ;  /* 0x0000000407037c11 */ /* 0x002fc8000f8008ff */
[----:B------:R-:W-:-:S09]  /*0b00*/  LEA.HI.X R15, R7, UR5, R2, 0x1, P0 ;  /* 0x00000005070f7c11 */ /* 0x000fd200080f0c02 */
.L_x_103:
[----:B------:R-:W-:Y:S02]  /*0b10*/  IADD3 R18, P0, PT, R4, R12, RZ ;  /* 0x0000000c04127210 */ /* 0x000fe40007f1e0ff */
[----:B------:R-:W-:-:S03]  /*0b20*/  IADD3 R20, P2, PT, R12, UR6, RZ ;  /* 0x000000060c147c10 */ /* 0x000fc6000ff5e0ff */
[----:B------:R-:W-:Y:S01]  /*0b30*/  IMAD.X R19, R5, 0x1, R13, P0 ;  /* 0x0000000105137824 */ /* 0x000fe200000e060d */
[----:B------:R-:W-:-:S04]  /*0b40*/  IADD3.X R21, PT, PT, R13, UR7, RZ, P2, !PT ;  /* 0x000000070d157c10 */ /* 0x000fc800097fe4ff */
[----:B------:R-:W2:Y:S04]  /*0b50*/  LDG.E.U16 R18, desc[UR8][R18.64] ;  /* 0x0000000812127981 */ /* 0x000ea8000c1e1500 */
[----:B------:R-:W3:Y:S01]  /*0b60*/  LDG.E.U16 R20, desc[UR8][R20.64] ;  /* 0x0000000814147981 */ /* 0x000ee2000c1e1500 */
[----:B-1----:R-:W-:Y:S02]  /*0b70*/  IADD3 R16, P0, PT, R12, R3, RZ ;  /* 0x000000030c107210 */ /* 0x002fe40007f1e0ff */
[----:B------:R-:W-:Y:S01]  /*0b80*/  IADD3 R10, PT, PT, R10, 0x1, RZ ;  /* 0x000000010a0a7810 */ /* 0x000fe20007ffe0ff */
[----:B--2---:R-:W-:Y:S02]  /*0b90*/  IMAD.U32 R17, R18, 0x10000, RZ ;  /* 0x0001000012117824 */ /* 0x004fe400078e00ff */
[----:B---3--:R-:W-:-:S02]  /*0ba0*/  IMAD.U32 R14, R20, 0x10000, RZ ;  /* 0x00010000140e7824 */ /* 0x008fc400078e00ff */
[----:B------:R-:W-:-:S04]  /*0bb0*/  FMUL R17, R0, R17 ;  /* 0x0000001100117220 */ /* 0x000fc80000400000 */
[----:B------:R-:W-:Y:S01]  /*0bc0*/  FMUL R14, R17, R14 ;  /* 0x0000000e110e7220 */ /* 0x000fe20000400000 */
[----:B------:R-:W-:Y:S01]  /*0bd0*/  IMAD.X R17, R13, 0x1, R15, P0 ;  /* 0x000000010d117824 */ /* 0x000fe200000e060f */
[----:B------:R-:W-:Y:S01]  /*0be0*/  ISETP.NE.AND P0, PT, R10, RZ, PT ;  /* 0x000000ff0a00720c */ /* 0x000fe20003f05270 */
[----:B------:R-:W-:Y:S02]  /*0bf0*/  IMAD.WIDE.U32 R12, R6, 0x2, R12 ;  /* 0x00000002060c7825 */ /* 0x000fe400078e000c */
[----:B------:R-:W-:-:S05]  /*0c00*/  F2FP.BF16.F32.PACK_AB R14, RZ, R14 ;  /* 0x0000000eff0e723e */ /* 0x000fca00000010ff */
[----:B------:R1:W-:Y:S05]  /*0c10*/  STG.E.U16 desc[UR8][R16.64], R14 ;  /* 0x0000000e10007986 */ /* 0x0003ea000c101508 */
[----:B------:R-:W-:Y:S05]  /*0c20*/  @P0 BRA `(.L_x_103) ;  /* 0xfffffffc00b80947 */ /* 0x000fea000383ffff */
.L_x_102:
[----:B------:R-:W-:Y:S05]  /*0c30*/  BSYNC.RECONVERGENT B0 ;  /* 0x0000000000007941 */ /* 0x000fea0003800200 */
.L_x_101:
[----:B------:R-:W-:Y:S05]  /*0c40*/  @!P1 EXIT ;  /* 0x000000000000994d */ /* 0x000fea0003800000 */
.L_x_104:
[----:B------:R-:W-:-:S04]  /*0c50*/  IMAD.WIDE.U32 R12, R11, 0x2, R4 ;  /* 0x000000020b0c7825 */ /* 0x000fc800078e0004 */
[----:B01----:R-:W-:Y:S02]  /*0c60*/  IMAD.WIDE.U32 R14, R11, 0x2, R8 ;  /* 0x000000020b0e7825 */ /* 0x003fe400078e0008 */
[----:B------:R-:W2:Y:S04]  /*0c70*/  LDG.E.U16 R12, desc[UR8][R12.64] ;  /* 0x000000080c0c7981 */ /* 0x000ea8000c1e1500 */
[----:B------:R-:W3:Y:S01]  /*0c80*/  LDG.E.U16 R14, desc[UR8][R14.64] ;  /* 0x000000080e0e7981 */ /* 0x000ee2000c1e1500 */
[----:B------:R-:W-:-:S05]  /*0c90*/  IADD3 R16, P0, PT, R7, R11, RZ ;  /* 0x0000000b07107210 */ /* 0x000fca0007f1e0ff */
[----:B------:R-:W-:Y:S02]  /*0ca0*/  IMAD.X R17, RZ, RZ, R2, P0 ;  /* 0x000000ffff117224 */ /* 0x000fe400000e0602 */
[----:B--2---:R-:W-:Y:S02]  /*0cb0*/  IMAD.U32 R3, R12, 0x10000, RZ ;  /* 0x000100000c037824 */ /* 0x004fe400078e00ff */
[----:B---3--:R-:W-:Y:S02]  /*0cc0*/  IMAD.U32 R10, R14, 0x10000, RZ ;  /* 0x000100000e0a7824 */ /* 0x008fe400078e00ff */
[----:B------:R-:W-:-:S04]  /*0cd0*/  FMUL R3, R0, R3 ;  /* 0x0000000300037220 */ /* 0x000fc80000400000 */
[----:B------:R-:W-:Y:S01]  /*0ce0*/  FMUL R3, R3, R10 ;  /* 0x0000000a03037220 */ /* 0x000fe20000400000 */
[----:B------:R-:W-:-:S04]  /*0cf0*/  LEA R10, P0, R16, UR12, 0x1 ;  /* 0x0000000c100a7c11 */ /* 0x000fc8000f8008ff */
[----:B------:R-:W-:Y:S02]  /*0d00*/  F2FP.BF16.F32.PACK_AB R13, RZ, R3 ;  /* 0x00000003ff0d723e */ /* 0x000fe400000010ff */
[----:B------:R-:W-:Y:S02]  /*0d10*/  IADD3 R3, PT, PT, R6, R11, RZ ;  /* 0x0000000b06037210 */ /* 0x000fe40007ffe0ff */
[----:B------:R-:W-:Y:S02]  /*0d20*/  LEA.HI.X R11, R16, UR13, R17, 0x1, P0 ;  /* 0x0000000d100b7c11 */ /* 0x000fe400080f0c11 */
[----:B------:R-:W-:Y:S01]  /*0d30*/  PRMT R20, R13, 0x7610, R20 ;  /* 0x000076100d147816 */ /* 0x000fe20000000014 */
[----:B------:R-:W-:-:S04]  /*0d40*/  IMAD.WIDE.U32 R14, R3, 0x2, R4 ;  /* 0x00000002030e7825 */ /* 0x000fc800078e0004 */
[----:B------:R-:W-:Y:S01]  /*0d50*/  IMAD.WIDE.U32 R16, R3, 0x2, R8 ;  /* 0x0000000203107825 */ /* 0x000fe200078e0008 */
[----:B------:R0:W-:Y:S04]  /*0d60*/  STG.E.U16 desc[UR8][R10.64], R20 ;  /* 0x000000140a007986 */ /* 0x0001e8000c101508 */
[----:B------:R-:W2:Y:S04]  /*0d70*/  LDG.E.U16 R14, desc[UR8][R14.64] ;  /* 0x000000080e0e7981 */ /* 0x000ea8000c1e1500 */
[----:B------:R-:W3:Y:S01]  /*0d80*/  LDG.E.U16 R16, desc[UR8][R16.64] ;  /* 0x0000000810107981 */ /* 0x000ee2000c1e1500 */
[----:B------:R-:W-:-:S02]  /*0d90*/  IADD3 R18, P0, PT, R7, R3, RZ ;  /* 0x0000000307127210 */ /* 0x000fc40007f1e0ff */
[----:B------:R-:W-:-:S03]  /*0da0*/  IADD3 R3, PT, PT, R3, R6, RZ ;  /* 0x0000000603037210 */ /* 0x000fc60007ffe0ff */
[----:B------:R-:W-:Y:S02]  /*0db0*/  IMAD.X R19, RZ, RZ, R2, P0 ;  /* 0x000000ffff137224 */ /* 0x000fe400000e0602 */
[----:B--2---:R-:W-:Y:S02]  /*0dc0*/  IMAD.U32 R13, R14, 0x10000, RZ ;  /* 0x000100000e0d7824 */ /* 0x004fe400078e00ff */
[----:B------:R-:W-:-:S04]  /*0dd0*/  IMAD.WIDE.U32 R14, R3, 0x2, R4 ;  /* 0x00000002030e7825 */ /* 0x000fc800078e0004 */
[----:B------:R-:W-:Y:S01]  /*0de0*/  FMUL R13, R0, R13 ;  /* 0x0000000d000d7220 */ /* 0x000fe20000400000 */
[----:B---3--:R-:W-:Y:S02]  /*0df0*/  IMAD.U32 R12, R16, 0x10000, RZ ;  /* 0x00010000100c7824 */ /* 0x008fe400078e00ff */
[----:B------:R-:W-:-:S04]  /*0e00*/  IMAD.WIDE.U32 R16, R3, 0x2, R8 ;  /* 0x0000000203107825 */ /* 0x000fc800078e0008 */
[----:B------:R-:W-:Y:S01]  /*0e10*/  FMUL R13, R13, R12 ;  /* 0x0000000c0d0d7220 */ /* 0x000fe20000400000 */
[----:B------:R-:W-:-:S04]  /*0e20*/  LEA R12, P0, R18, UR12, 0x1 ;  /* 0x0000000c120c7c11 */ /* 0x000fc8000f8008ff */
[----:B0-----:R-:W-:Y:S02]  /*0e30*/  F2FP.BF16.F32.PACK_AB R11, RZ, R13 ;  /* 0x0000000dff0b723e */ /* 0x001fe400000010ff */
[----:B------:R-:W-:Y:S02]  /*0e40*/  LEA.HI.X R13, R18, UR13, R19, 0x1, P0 ;  /* 0x0000000d120d7c11 */ /* 0x000fe400080f0c13 */
[----:B------:R-:W-:-:S05]  /*0e50*/  PRMT R20, R11, 0x7610, R20 ;  /* 0x000076100b147816 */ /* 0x000fca0000000014 */
[----:B------:R0:W-:Y:S04]  /*0e60*/  STG.E.U16 desc[UR8][R12.64], R20 ;  /* 0x000000140c007986 */ /* 0x0001e8000c101508 */
[----:B------:R-:W2:Y:S04]  /*0e70*/  LDG.E.U16 R14, desc[UR8][R14.64] ;  /* 0x000000080e0e7981 */ /* 0x000ea8000c1e1500 */
[----:B------:R-:W3:Y:S01]  /*0e80*/  LDG.E.U16 R16, desc[UR8][R16.64] ;  /* 0x0000000810107981 */ /* 0x000ee2000c1e1500 */
[----:B------:R-:W-:Y:S02]  /*0e90*/  IADD3 R18, P0, PT, R7, R3, RZ ;  /* 0x0000000307127210 */ /* 0x000fe40007f1e0ff */
[----:B------:R-:W-:-:S03]  /*0ea0*/  IADD3 R3, PT, PT, R3, R6, RZ ;  /* 0x0000000603037210 */ /* 0x000fc60007ffe0ff */
[----:B------:R-:W-:Y:S02]  /*0eb0*/  IMAD.X R19, RZ, RZ, R2, P0 ;  /* 0x000000ffff137224 */ /* 0x000fe400000e0602 */
[----:B--2---:R-:W-:Y:S02]  /*0ec0*/  IMAD.U32 R11, R14, 0x10000, RZ ;  /* 0x000100000e0b7824 */ /* 0x004fe400078e00ff */
[----:B------:R-:W-:-:S04]  /*0ed0*/  IMAD.WIDE.U32 R14, R3, 0x2, R8 ;  /* 0x00000002030e7825 */ /* 0x000fc800078e0008 */
[----:B------:R-:W-:Y:S01]  /*0ee0*/  FMUL R11, R0, R11 ;  /* 0x0000000b000b7220 */ /* 0x000fe20000400000 */
[----:B---3--:R-:W-:-:S04]  /*0ef0*/  IMAD.U32 R10, R16, 0x10000, RZ ;  /* 0x00010000100a7824 */ /* 0x008fc800078e00ff */
[----:B------:R-:W-:Y:S01]  /*0f00*/  FMUL R11, R11, R10 ;  /* 0x0000000a0b0b7220 */ /* 0x000fe20000400000 */
[----:B------:R-:W-:-:S04]  /*0f10*/  LEA R10, P0, R18, UR12, 0x1 ;  /* 0x0000000c120a7c11 */ /* 0x000fc8000f8008ff */
[----:B0-----:R-:W-:Y:S02]  /*0f20*/  F2FP.BF16.F32.PACK_AB R13, RZ, R11 ;  /* 0x0000000bff0d723e */ /* 0x001fe400000010ff */
[----:B------:R-:W-:Y:S02]  /*0f30*/  LEA.HI.X R11, R18, UR13, R19, 0x1, P0 ;  /* 0x0000000d120b7c11 */ /* 0x000fe400080f0c13 */
[----:B------:R-:W-:Y:S01]  /*0f40*/  PRMT R20, R13, 0x7610, R20 ;  /* 0x000076100d147816 */ /* 0x000fe20000000014 */
[----:B------:R-:W-:-:S04]  /*0f50*/  IMAD.WIDE.U32 R12, R3, 0x2, R4 ;  /* 0x00000002030c7825 */ /* 0x000fc800078e0004 */
[----:B------:R0:W-:Y:S04]  /*0f60*/  STG.E.U16 desc[UR8][R10.64], R20 ;  /* 0x000000140a007986 */ /* 0x0001e8000c101508 */
        /* <DEDUP_REMOVED lines=9> */
[----:B0-----:R-:W-:Y:S02]  /*1000*/  F2FP.BF16.F32.PACK_AB R11, RZ, R17 ;  /* 0x00000011ff0b723e */ /* 0x001fe400000010ff */
[----:B------:R-:W-:Y:S02]  /*1010*/  LEA.HI.X R17, R18, UR13, R19, 0x1, P0 ;  /* 0x0000000d12117c11 */ /* 0x000fe400080f0c13 */
[----:B------:R-:W-:Y:S02]  /*1020*/  PRMT R10, R11, 0x7610, R10 ;  /* 0x000076100b0a7816 */ /* 0x000fe4000000000a */
[----:B------:R-:W-:-:S03]  /*1030*/  IADD3 R11, PT, PT, R3, R6, RZ ;  /* 0x00000006030b7210 */ /* 0x000fc60007ffe0ff */
[----:B------:R2:W-:Y:S01]  /*1040*/  STG.E.U16 desc[UR8][R16.64], R10 ;  /* 0x0000000a10007986 */ /* 0x0005e2000c101508 */
[----:B------:R-:W-:-:S13]  /*1050*/  ISETP.GE.AND P0, PT, R11, UR10, PT ;  /* 0x0000000a0b007c0c */ /* 0x000fda000bf06270 */
[----:B--2---:R-:W-:Y:S05]  /*1060*/  @!P0 BRA `(.L_x_104) ;  /* 0xfffffff800f88947 */ /* 0x004fea000383ffff */
[----:B------:R-:W-:Y:S05]  /*1070*/  EXIT ;  /* 0x000000000000794d */ /* 0x000fea0003800000 */
        .weak           $__internal_4_$__cuda_sm3x_div_rn_noftz_f32_slowpath
        .type           $__internal_4_$__cuda_sm3x_div_rn_noftz_f32_slowpath,@function
        .size           $__internal_4_$__cuda_sm3x_div_rn_noftz_f32_slowpath,(.L_x_141 - $__internal_4_$__cuda_sm3x_div_rn_noftz_f32_slowpath)
$__internal_4_$__cuda_sm3x_div_rn_noftz_f32_slowpath:
[----:B------:R-:W-:Y:S01]  /*1080*/  SHF.R.U32.HI R10, RZ, 0x17, R3 ;  /* 0x00000017ff0a7819 */ /* 0x000fe20000011603 */
[--C-:B------:R-:W-:Y:S01]  /*1090*/  IMAD.MOV.U32 R13, RZ, RZ, R0.reuse ;  /* 0x000000ffff0d7224 */ /* 0x100fe200078e0000 */
        /* <DEDUP_REMOVED lines=31> */
[----:B------:R-:W-:-:S03]  /*1290*/  @!P1 FFMA R14, R3, 1.84467440737095516160e+19, RZ ;  /* 0x5f800000030e9823 */ /* 0x000fc600000000ff */
[----:B------:R-:W-:-:S07]  /*12a0*/  @!P1 IADD3 R9, PT, PT, R9, 0x40, RZ ;  /* 0x0000004009099810 */ /* 0x000fce0007ffe0ff */
.L_x_105:
[----:B------:R-:W-:Y:S01]  /*12b0*/  LEA R3, R10, 0xc0800000, 0x17 ;  /* 0xc08000000a037811 */ /* 0x000fe200078eb8ff */
[----:B------:R-:W-:-:S04]  /*12c0*/  VIADD R12, R12, 0xffffff81 ;  /* 0xffffff810c0c7836 */ /* 0x000fc80000000000 */
[----:B------:R-:W-:Y:S01]  /*12d0*/  IMAD.IADD R3, R14, 0x1, -R3 ;  /* 0x000000010e037824 */ /* 0x000fe200078e0a03 */
[C---:B------:R-:W-:Y:S01]  /*12e0*/  IADD3 R10, PT, PT, R12.reuse, 0x7f, -R10 ;  /* 0x0000007f0c0a7810 */ /* 0x040fe20007ffe80a */
[----:B------:R-:W-:Y:S02]  /*12f0*/  IMAD R0, R12, -0x800000, R13 ;  /* 0xff8000000c007824 */ /* 0x000fe400078e020d */
[----:B------:R-:W0:Y:S01]  /*1300*/  MUFU.RCP R14, R3 ;  /* 0x00000003000e7308 */ /* 0x000e220000001000 */
[----:B------:R-:W-:Y:S01]  /*1310*/  FADD.FTZ R15, -R3, -RZ ;  /* 0x800000ff030f7221 */ /* 0x000fe20000010100 */
[----:B------:R-:W-:-:S03]  /*1320*/  IMAD.IADD R10, R10, 0x1, R9 ;  /* 0x000000010a0a7824 */ /* 0x000fc600078e0209 */
        /* <DEDUP_REMOVED lines=8> */
[----:B------:R-:W-:-:S04]  /*13b0*/  LOP3.LUT R3, R3, 0xff, RZ, 0xc0, !PT ;  /* 0x000000ff03037812 */ /* 0x000fc800078ec0ff */
[----:B------:R-:W-:-:S05]  /*13c0*/  IADD3 R15, PT, PT, R3, R10, RZ ;  /* 0x0000000a030f7210 */ /* 0x000fca0007ffe0ff */
        /* <DEDUP_REMOVED lines=16> */
[----:B------:R-:W-:Y:S01]  /*14d0*/  IMAD.MOV R13, RZ, RZ, -R15 ;  /* 0x000000ffff0d7224 */ /* 0x000fe200078e0a0f */
[----:B------:R-:W-:Y:S02]  /*14e0*/  ISETP.NE.AND P1, PT, R15, RZ, PT ;  /* 0x000000ff0f00720c */ /* 0x000fe40003f25270 */
        /* <DEDUP_REMOVED lines=10> */
[----:B------:R-:W-:-:S04]  /*1590*/  LOP3.LUT R3, R3, R10, RZ, 0xc0, !PT ;  /* 0x0000000a03037212 */ /* 0x000fc800078ec0ff */
[----:B------:R-:W-:-:S04]  /*15a0*/  IADD3 R3, PT, PT, R12, R3, RZ ;  /* 0x000000030c037210 */ /* 0x000fc80007ffe0ff */
[----:B------:R-:W-:Y:S01]  /*15b0*/  LOP3.LUT R0, R3, R0, RZ, 0xfc, !PT ;  /* 0x0000000003007212 */ /* 0x000fe200078efcff */
[----:B------:R-:W-:Y:S06]  /*15c0*/  BRA `(.L_x_112) ;  /* 0x0000000000347947 */ /* 0x000fec0003800000 */
.L_x_111:
[----:B------:R-:W-:-:S04]  /*15d0*/  LOP3.LUT R0, R0, 0x80000000, RZ, 0xc0, !PT ;  /* 0x8000000000007812 */ /* 0x000fc800078ec0ff */
[----:B------:R-:W-:Y:S01]  /*15e0*/  LOP3.LUT R0, R0, 0x7f800000, RZ, 0xfc, !PT ;  /* 0x7f80000000007812 */ /* 0x000fe200078efcff */
[----:B------:R-:W-:Y:S06]  /*15f0*/  BRA `(.L_x_112) ;  /* 0x0000000000287947 */ /* 0x000fec0003800000 */
.L_x_110:
[----:B------:R-:W-:Y:S01]  /*1600*/  IMAD R0, R10, 0x800000, R0 ;  /* 0x008000000a007824 */ /* 0x000fe200078e0200 */
[----:B------:R-:W-:Y:S06]  /*1610*/  BRA `(.L_x_112) ;  /* 0x0000000000207947 */ /* 0x000fec0003800000 */
.L_x_109:
[----:B------:R-:W-:-:S04]  /*1620*/  LOP3.LUT R0, R14, 0x80000000, R13, 0x48, !PT ;  /* 0x800000000e007812 */ /* 0x000fc800078e480d */
[----:B------:R-:W-:Y:S01]  /*1630*/  LOP3.LUT R0, R0, 0x7f800000, RZ, 0xfc, !PT ;  /* 0x7f80000000007812 */ /* 0x000fe200078efcff */
[----:B------:R-:W-:Y:S06]  /*1640*/  BRA `(.L_x_112) ;  /* 0x0000000000147947 */ /* 0x000fec0003800000 */
.L_x_108:
[----:B------:R-:W-:Y:S01]  /*1650*/  LOP3.LUT R0, R14, 0x80000000, R13, 0x48, !PT ;  /* 0x800000000e007812 */ /* 0x000fe200078e480d */
[----:B------:R-:W-:Y:S06]  /*1660*/  BRA `(.L_x_112) ;  /* 0x00000000000c7947 */ /* 0x000fec0003800000 */
.L_x_107:
[----:B------:R-:W0:Y:S01]  /*1670*/  MUFU.RSQ R0, -QNAN ;  /* 0xffc0000000007908 */ /* 0x000e220000001400 */
[----:B------:R-:W-:Y:S05]  /*1680*/  BRA `(.L_x_112) ;  /* 0x0000000000047947 */ /* 0x000fea0003800000 */
.L_x_106:
[----:B------:R-:W-:-:S07]  /*1690*/  FADD.FTZ R0, R0, R3 ;  /* 0x0000000300007221 */ /* 0x000fce0000010000 */
.L_x_112:
[----:B------:R-:W-:-:S04]  /*16a0*/  IMAD.MOV.U32 R9, RZ, RZ, 0x0 ;  /* 0x00000000ff097424 */ /* 0x000fc800078e00ff */
[----:B0-----:R-:W-:Y:S05]  /*16b0*/  RET.REL.NODEC R8 `(_Z19head_rmsnorm_kernelP13__nv_bfloat16PKS_S2_iif) ;  /* 0xffffffe808507950 */ /* 0x001fea0003c3ffff */
.L_x_113:
        /* <DEDUP_REMOVED lines=12> */
.L_x_141:


//--------------------- .text._Z14rmsnorm_kernelP13__nv_bfloat16PKS_S2_if --------------------------
	.section	.text._Z14rmsnorm_kernelP13__nv_bfloat16PKS_S2_if,"ax",@progbits
	.align	128
        .global         _Z14rmsnorm_kernelP13__nv_bfloat16PKS_S2_if
        .type           _Z14rmsnorm_kernelP13__nv_bfloat16PKS_S2_if,@function
        .size           _Z14rmsnorm_kernelP13__nv_bfloat16PKS_S2_if,(.L_x_142 - _Z14rmsnorm_kernelP13__nv_bfloat16PKS_S2_if)
        .other          _Z14rmsnorm_kernelP13__nv_bfloat16PKS_S2_if,@"STO_CUDA_ENTRY STV_DEFAULT"
_Z14rmsnorm_kernelP13__nv_bfloat16PKS_S2_if:
.text._Z14rmsnorm_kernelP13__nv_bfloat16PKS_S2_if:
[----:B------:R-:W-:Y:S01]  /*0000*/  LDC R1, c[0x0][0x37c] ;  /* 0x0000df00ff017b82 */ /* 0x000fe20000000800 */
[----:B------:R-:W0:Y:S01]  /*0010*/  S2R R2, SR_TID.X ;  /* 0x0000000000027919 */ /* 0x000e220000002100 */
[----:B------:R-:W0:Y:S06]  /*0020*/  LDCU UR4, c[0x0][0x398] ;  /* 0x00007300ff0477ac */ /* 0x000e2c0008000800 */
[----:B------:R-:W1:Y:S01]  /*0030*/  LDC R5, c[0x0][0x360] ;  /* 0x0000d800ff057b82 */ /* 0x000e620000000800 */
[----:B------:R-:W-:Y:S01]  /*0040*/  BSSY.RECONVERGENT B0, `(.L_x_114) ;  /* 0x000004c000007945 */ /* 0x000fe20003800200 */
[----:B------:R-:W-:Y:S01]  /*0050*/  IMAD.MOV.U32 R0, RZ, RZ, RZ ;  /* 0x000000ffff007224 */ /* 0x000fe200078e00ff */
[----:B------:R-:W2:Y:S01]  /*0060*/  LDCU.64 UR8, c[0x0][0x358] ;  /* 0x00006b00ff0877ac */ /* 0x000ea20008000a00 */
[----:B0-----:R-:W-:-:S13]  /*0070*/  ISETP.GE.AND P0, PT, R2, UR4, PT ;  /* 0x0000000402007c0c */ /* 0x001fda000bf06270 */
[----:B--2---:R-:W-:Y:S05]  /*0080*/  @P0 BRA `(.L_x_115) ;  /* 0x00000004001c0947 */ /* 0x004fea0003800000 */
[----:B-1----:R-:W0:Y:S01]  /*0090*/  I2F.U32.RP R8, R5 ;  /* 0x0000000500087306 */ /* 0x002e220000209000 */
[----:B------:R-:W-:Y:S01]  /*00a0*/  IADD3 R0, PT, PT, R2, R5, RZ ;  /* 0x0000000502007210 */ /* 0x000fe20007ffe0ff */
[----:B------:R-:W-:Y:S01]  /*00b0*/  BSSY.RECONVERGENT B1, `(.L_x_116) ;  /* 0x000002d000017945 */ /* 0x000fe20003800200 */
[----:B------:R-:W-:Y:S02]  /*00c0*/  ISETP.NE.U32.AND P2, PT, R5, RZ, PT ;  /* 0x000000ff0500720c */ /* 0x000fe40003f45070 */
[C---:B------:R-:W-:Y:S02]  /*00d0*/  ISETP.GE.U32.AND P0, PT, R0.reuse, UR4, PT ;  /* 0x0000000400007c0c */ /* 0x040fe4000bf06070 */
[----:B------:R-:W-:Y:S01]  /*00e0*/  VIMNMX.U32 R3, PT, PT, R0, UR4, !PT ;  /* 0x0000000400037c48 */ /* 0x000fe2000ffe0000 */
[----:B0-----:R-:W0:Y:S02]  /*00f0*/  MUFU.RCP R8, R8 ;  /* 0x0000000800087308 */ /* 0x001e240000001000 */
[----:B0-----:R-:W-:-:S06]  /*0100*/  VIADD R6, R8, 0xffffffe ;  /* 0x0ffffffe08067836 */ /* 0x001fcc0000000000 */
[----:B------:R0:W1:Y:S02]  /*0110*/  F2I.FTZ.U32.TRUNC.NTZ R7, R6 ;  /* 0x0000000600077305 */ /* 0x000064000021f000 */
[----:B0-----:R-:W-:Y:S02]  /*0120*/  IMAD.MOV.U32 R6, RZ, RZ, RZ ;  /* 0x000000ffff067224 */ /* 0x001fe400078e00ff */
[----:B-1----:R-:W-:-:S04]  /*0130*/  IMAD.MOV R4, RZ, RZ, -R7 ;  /* 0x000000ffff047224 */ /* 0x002fc800078e0a07 */
[----:B------:R-:W-:Y:S01]  /*0140*/  IMAD R9, R4, R5, RZ ;  /* 0x0000000504097224 */ /* 0x000fe200078e02ff */
[----:B------:R-:W-:-:S03]  /*0150*/  SEL R4, RZ, 0x1, P0 ;  /* 0x00000001ff047807 */ /* 0x000fc60000000000 */
[----:B------:R-:W-:Y:S01]  /*0160*/  IMAD.HI.U32 R7, R7, R9, R6 ;  /* 0x0000000907077227 */ /* 0x000fe200078e0006 */
[----:B------:R-:W-:-:S05]  /*0170*/  IADD3 R0, PT, PT, R3, -R0, -R4 ;  /* 0x8000000003007210 */ /* 0x000fca0007ffe804 */
[----:B------:R-:W-:-:S04]  /*0180*/  IMAD.HI.U32 R3, R7, R0, RZ ;  /* 0x0000000007037227 */ /* 0x000fc800078e00ff */
[----:B------:R-:W-:-:S04]  /*0190*/  IMAD.MOV R6, RZ, RZ, -R3 ;  /* 0x000000ffff067224 */ /* 0x000fc800078e0a03 */
[----:B------:R-:W-:Y:S02]  /*01a0*/  IMAD R0, R5, R6, R0 ;  /* 0x0000000605007224 */ /* 0x000fe400078e0200 */
[----:B------:R-:W0:Y:S03]  /*01b0*/  LDC.64 R6, c[0x0][0x388] ;  /* 0x0000e200ff067b82 */ /* 0x000e260000000a00 */
[----:B------:R-:W-:-:S13]  /*01c0*/  ISETP.GE.U32.AND P0, PT, R0, R5, PT ;  /* 0x000000050000720c */ /* 0x000fda0003f06070 */
[----:B------:R-:W-:Y:S01]  /*01d0*/  @P0 IMAD.IADD R0, R0, 0x1, -R5 ;  /* 0x0000000100000824 */ /* 0x000fe200078e0a05 */
[----:B------:R-:W-:-:S04]  /*01e0*/  @P0 IADD3 R3, PT, PT, R3, 0x1, RZ ;  /* 0x0000000103030810 */ /* 0x000fc80007ffe0ff */
[----:B------:R-:W-:-:S13]  /*01f0*/  ISETP.GE.U32.AND P1, PT, R0, R5, PT ;  /* 0x000000050000720c */ /* 0x000fda0003f26070 */
[----:B------:R-:W-:Y:S01]  /*0200*/  @P1 VIADD R3, R3, 0x1 ;  /* 0x0000000103031836 */ /* 0x000fe20000000000 */
[----:B------:R-:W-:-:S05]  /*0210*/  @!P2 LOP3.LUT R3, RZ, R5, RZ, 0x33, !PT ;  /* 0x00000005ff03a212 */ /* 0x000fca00078e33ff */
[----:B------:R-:W-:Y:S01]  /*0220*/  IMAD.IADD R3, R4, 0x1, R3 ;  /* 0x0000000104037824 */ /* 0x000fe200078e0203 */
[----:B------:R-:W-:-:S04]  /*0230*/  MOV R4, R2 ;  /* 0x0000000200047202 */ /* 0x000fc80000000f00 */
[C---:B------:R-:W-:Y:S02]  /*0240*/  LOP3.LUT R0, R3.reuse, 0x3, RZ, 0xc0, !PT ;  /* 0x0000000303007812 */ /* 0x040fe400078ec0ff */
[----:B------:R-:W-:Y:S02]  /*0250*/  ISETP.GE.U32.AND P1, PT, R3, 0x3, PT ;  /* 0x000000030300780c */ /* 0x000fe40003f26070 */
[----:B------:R-:W-:Y:S01]  /*0260*/  ISETP.NE.AND P0, PT, R0, 0x3, PT ;  /* 0x000000030000780c */ /* 0x000fe20003f05270 */
[----:B------:R-:W-:-:S12]  /*0270*/  IMAD.MOV.U32 R0, RZ, RZ, RZ ;  /* 0x000000ffff007224 */ /* 0x000fd800078e00ff */
[----:B0-----:R-:W-:Y:S05]  /*0280*/  @!P0 BRA `(.L_x_117) ;  /* 0x00000000003c8947 */ /* 0x001fea0003800000 */
[----:B------:R-:W0:Y:S01]  /*0290*/  LDC.64 R8, c[0x0][0x388] ;  /* 0x0000e200ff087b82 */ /* 0x000e220000000a00 */
[----:B------:R-:W-:Y:S02]  /*02a0*/  VIADD R0, R3, 0x1 ;  /* 0x0000000103007836 */ /* 0x000fe40000000000 */
[----:B------:R-:W-:-:S03]  /*02b0*/  IMAD.MOV.U32 R4, RZ, RZ, R2 ;  /* 0x000000ffff047224 */ /* 0x000fc600078e0002 */
[----:B------:R-:W-:Y:S01]  /*02c0*/  LOP3.LUT R3, R0, 0x3, RZ, 0xc0, !PT ;  /* 0x0000000300037812 */ /* 0x000fe200078ec0ff */
[----:B------:R-:W-:-:S03]  /*02d0*/  IMAD.MOV.U32 R0, RZ, RZ, RZ ;  /* 0x000000ffff007224 */ /* 0x000fc600078e00ff */
[----:B------:R-:W-:Y:S01]  /*02e0*/  IADD3 R3, PT, PT, -R3, RZ, RZ ;  /* 0x000000ff03037210 */ /* 0x000fe20007ffe1ff */
[----:B0-----:R-:W-:-:S07]  /*02f0*/  IMAD.WIDE.U32 R8, R2, 0x2, R8 ;  /* 0x0000000202087825 */ /* 0x001fce00078e0008 */
.L_x_118:
[----:B------:R0:W2:Y:S01]  /*0300*/  LDG.E.U16 R10, desc[UR8][R8.64] ;  /* 0x00000008080a7981 */ /* 0x0000a2000c1e1500 */
[----:B------:R-:W-:Y:S02]  /*0310*/  VIADD R3, R3, 0x1 ;  /* 0x0000000103037836 */ /* 0x000fe40000000000 */
[----:B------:R-:W-:-:S03]  /*0320*/  IMAD.IADD R4, R5, 0x1, R4 ;  /* 0x0000000105047824 */ /* 0x000fc600078e0204 */
[----:B------:R-:W-:Y:S01]  /*0330*/  ISETP.NE.AND P0, PT, R3, RZ, PT ;  /* 0x000000ff0300720c */ /* 0x000fe20003f05270 */
[----:B0-----:R-:W-:-:S04]  /*0340*/  IMAD.WIDE.U32 R8, R5, 0x2, R8 ;  /* 0x0000000205087825 */ /* 0x001fc800078e0008 */
[----:B--2---:R-:W-:-:S04]  /*0350*/  IMAD.U32 R11, R10, 0x10000, RZ ;  /* 0x000100000a0b7824 */ /* 0x004fc800078e00ff */
[----:B------:R-:W-:-:S04]  /*0360*/  FFMA R0, R11, R11, R0 ;  /* 0x0000000b0b007223 */ /* 0x000fc80000000000 */
[----:B------:R-:W-:Y:S05]  /*0370*/  @P0 BRA `(.L_x_118) ;  /* 0xfffffffc00e00947 */ /* 0x000fea000383ffff */
.L_x_117:
[----:B------:R-:W-:Y:S05]  /*0380*/  BSYNC.RECONVERGENT B1 ;  /* 0x0000000000017941 */ /* 0x000fea0003800200 */
.L_x_116:
[----:B------:R-:W-:Y:S05]  /*0390*/  @!P1 BRA `(.L_x_115) ;  /* 0x0000000000589947 */ /* 0x000fea0003800000 */
.L_x_119:
[----:B------:R-:W-:Y:S01]  /*03a0*/  IADD3 R10, PT, PT, R5, R4, RZ ;  /* 0x00000004050a7210 */ /* 0x000fe20007ffe0ff */
[----:B------:R-:W-:-:S04]  /*03b0*/  IMAD.WIDE.U32 R8, R4, 0x2, R6 ;  /* 0x0000000204087825 */ /* 0x000fc800078e0006 */
[C---:B------:R-:W-:Y:S02]  /*03c0*/  IMAD.IADD R12, R10.reuse, 0x1, R5 ;  /* 0x000000010a0c7824 */ /* 0x040fe400078e0205 */
[----:B------:R-:W-:Y:S01]  /*03d0*/  IMAD.WIDE.U32 R10, R10, 0x2, R6 ;  /* 0x000000020a0a7825 */ /* 0x000fe200078e0006 */
[----:B------:R-:W2:Y:S03]  /*03e0*/  LDG.E.U16 R8, desc[UR8][R8.64] ;  /* 0x0000000808087981 */ /* 0x000ea6000c1e1500 */
[C---:B------:R-:W-:Y:S02]  /*03f0*/  IMAD.IADD R4, R12.reuse, 0x1, R5 ;  /* 0x000000010c047824 */ /* 0x040fe400078e0205 */
[--C-:B------:R-:W-:Y:S01]  /*0400*/  IMAD.WIDE.U32 R12, R12, 0x2, R6.reuse ;  /* 0x000000020c0c7825 */ /* 0x100fe200078e0006 */
[----:B------:R-:W3:Y:S03]  /*0410*/  LDG.E.U16 R10, desc[UR8][R10.64] ;  /* 0x000000080a0a7981 */ /* 0x000ee6000c1e1500 */
[----:B------:R-:W-:-:S02]  /*0420*/  IMAD.WIDE.U32 R14, R4, 0x2, R6 ;  /* 0x00000002040e7825 */ /* 0x000fc400078e0006 */
[----:B------:R-:W4:Y:S04]  /*0430*/  LDG.E.U16 R12, desc[UR8][R12.64] ;  /* 0x000000080c0c7981 */ /* 0x000f28000c1e1500 */
[----:B------:R-:W5:Y:S01]  /*0440*/  LDG.E.U16 R14, desc[UR8][R14.64] ;  /* 0x000000080e0e7981 */ /* 0x000f62000c1e1500 */
[----:B------:R-:W-:-:S05]  /*0450*/  IMAD.IADD R4, R4, 0x1, R5 ;  /* 0x0000000104047824 */ /* 0x000fca00078e0205 */
[----:B------:R-:W-:Y:S01]  /*0460*/  ISETP.GE.AND P0, PT, R4, UR4, PT ;  /* 0x0000000404007c0c */ /* 0x000fe2000bf06270 */
[----:B--2---:R-:W-:-:S04]  /*0470*/  IMAD.U32 R3, R8, 0x10000, RZ ;  /* 0x0001000008037824 */ /* 0x004fc800078e00ff */
[----:B------:R-:W-:Y:S01]  /*0480*/  FFMA R0, R3, R3, R0 ;  /* 0x0000000303007223 */ /* 0x000fe20000000000 */
[----:B---3--:R-:W-:Y:S01]  /*0490*/  SHF.L.U32 R17, R10, 0x10, RZ ;  /* 0x000000100a117819 */ /* 0x008fe200000006ff */
[----:B----4-:R-:W-:-:S04]  /*04a0*/  IMAD.U32 R3, R12, 0x10000, RZ ;  /* 0x000100000c037824 */ /* 0x010fc800078e00ff */
[----:B------:R-:W-:Y:S01]  /*04b0*/  FFMA R0, R17, R17, R0 ;  /* 0x0000001111007223 */ /* 0x000fe20000000000 */
[----:B-----5:R-:W-:-:S03]  /*04c0*/  SHF.L.U32 R9, R14, 0x10, RZ ;  /* 0x000000100e097819 */ /* 0x020fc600000006ff */
[----:B------:R-:W-:-:S04]  /*04d0*/  FFMA R0, R3, R3, R0 ;  /* 0x0000000303007223 */ /* 0x000fc80000000000 */
[----:B------:R-:W-:Y:S01]  /*04e0*/  FFMA R0, R9, R9, R0 ;  /* 0x0000000909007223 */ /* 0x000fe20000000000 */
[----:B------:R-:W-:Y:S06]  /*04f0*/  @!P0 BRA `(.L_x_119) ;  /* 0xfffffffc00a88947 */ /* 0x000fec000383ffff */
.L_x_115:
[----:B------:R-:W-:Y:S05]  /*0500*/  BSYNC.RECONVERGENT B0 ;  /* 0x0000000000007941 */ /* 0x000fea0003800200 */
.L_x_114:
[----:B------:R-:W0:Y:S01]  /*0510*/  S2UR UR5, SR_CgaCtaId ;  /* 0x00000000000579c3 */ /* 0x000e220000008800 */
[----:B------:R-:W-:Y:S01]  /*0520*/  UMOV UR4, 0x400 ;  /* 0x0000040000047882 */ /* 0x000fe20000000000 */
[----:B-1----:R-:W-:Y:S01]  /*0530*/  ISETP.GE.U32.AND P0, PT, R5, 0x2, PT ;  /* 0x000000020500780c */ /* 0x002fe20003f06070 */
        /* <DEDUP_REMOVED lines=9> */
[----:B0-----:R-:W-:-:S07]  /*05d0*/  IMAD.MOV.U32 R0, RZ, RZ, R5 ;  /* 0x000000ffff007224 */ /* 0x001fce00078e0005 */
.L_x_121:
[----:B------:R-:W-:-:S04]  /*05e0*/  SHF.R.U32.HI R6, RZ, 0x1, R0 ;  /* 0x00000001ff067819 */ /* 0x000fc80000011600 */
[----:B------:R-:W-:-:S13]  /*05f0*/  ISETP.GE.U32.AND P0, PT, R2, R6, PT ;  /* 0x000000060200720c */ /* 0x000fda0003f06070 */
[----:B------:R-:W-:Y:S01]  /*0600*/  @!P0 IMAD R3, R6, 0x4, R7 ;  /* 0x0000000406038824 */ /* 0x000fe200078e0207 */
[----:B------:R-:W-:Y:S05]  /*0610*/  @!P0 LDS R4, [R7] ;  /* 0x0000000007048984 */ /* 0x000fea0000000800 */
[----:B------:R-:W0:Y:S02]  /*0620*/  @!P0 LDS R3, [R3] ;  /* 0x0000000003038984 */ /* 0x000e240000000800 */
[----:B0-----:R-:W-:-:S05]  /*0630*/  @!P0 FADD R4, R3, R4 ;  /* 0x0000000403048221 */ /* 0x001fca0000000000 */
[----:B------:R1:W-:Y:S01]  /*0640*/  @!P0 STS [R7], R4 ;  /* 0x0000000407008388 */ /* 0x0003e20000000800 */
[----:B------:R-:W-:Y:S01]  /*0650*/  BAR.SYNC.DEFER_BLOCKING 0x0 ;  /* 0x0000000000007b1d */ /* 0x000fe20000010000 */
[----:B------:R-:W-:Y:S02]  /*0660*/  ISETP.GT.U32.AND P0, PT, R0, 0x3, PT ;  /* 0x000000030000780c */ /* 0x000fe40003f04070 */
[----:B------:R-:W-:-:S11]  /*0670*/  MOV R0, R6 ;  /* 0x0000000600007202 */ /* 0x000fd60000000f00 */
[----:B-1----:R-:W-:Y:S05]  /*0680*/  @P0 BRA `(.L_x_121) ;  /* 0xfffffffc00d40947 */ /* 0x002fea000383ffff */
.L_x_120:
[----:B0-----:R-:W0:Y:S01]  /*0690*/  LDS R0, [UR5] ;  /* 0x00000005ff007984 */ /* 0x001e220008000800 */
[----:B------:R-:W-:Y:S02]  /*06a0*/  I2FP.F32.S32 R3, UR7 ;  /* 0x0000000700037c45 */ /* 0x000fe40008201400 */
[----:B------:R-:W-:Y:S02]  /*06b0*/  ISETP.GE.AND P2, PT, R2, UR7, PT ;  /* 0x0000000702007c0c */ /* 0x000fe4000bf46270 */
[----:B------:R-:W1:Y:S02]  /*06c0*/  MUFU.RCP R4, R3 ;  /* 0x0000000300047308 */ /* 0x000e640000001000 */
[----:B-1----:R-:W-:-:S04]  /*06d0*/  FFMA R7, -R3, R4, 1 ;  /* 0x3f80000003077423 */ /* 0x002fc80000000104 */
[----:B------:R-:W-:Y:S02]  /*06e0*/  FFMA R7, R4, R7, R4 ;  /* 0x0000000704077223 */ /* 0x000fe40000000004 */
[----:B0-----:R-:W0:Y:S02]  /*06f0*/  FCHK P0, R0, R3 ;  /* 0x0000000300007302 */ /* 0x001e240000000000 */
[----:B------:R-:W-:-:S04]  /*0700*/  FFMA R4, R0, R7, RZ ;  /* 0x0000000700047223 */ /* 0x000fc800000000ff */
[----:B------:R-:W-:-:S04]  /*0710*/  FFMA R6, -R3, R4, R0 ;  /* 0x0000000403067223 */ /* 0x000fc80000000100 */
[----:B------:R-:W-:Y:S01]  /*0720*/  FFMA R4, R7, R6, R4 ;  /* 0x0000000607047223 */ /* 0x000fe20000000004 */
[----:B0-----:R-:W-:Y:S06]  /*0730*/  @!P0 BRA `(.L_x_122) ;  /* 0x00000000000c8947 */ /* 0x001fec0003800000 */
[----:B------:R-:W-:-:S07]  /*0740*/  MOV R4, 0x760 ;  /* 0x0000076000047802 */ /* 0x000fce0000000f00 */
[----:B------:R-:W-:Y:S05]  /*0750*/  CALL.REL.NOINC `($__internal_5_$__cuda_sm3x_div_rn_noftz_f32_slowpath) ;  /* 0x0000000400e87944 */ /* 0x000fea0003c00000 */
[----:B------:R-:W-:-:S07]  /*0760*/  IMAD.MOV.U32 R4, RZ, RZ, R0 ;  /* 0x000000ffff047224 */ /* 0x000fce00078e0000 */
.L_x_122:
        /* <DEDUP_REMOVED lines=9> */
[----:B------:R-:W3:Y:S02]  /*0800*/  LDCU.128 UR12, c[0x0][0x380] ;  /* 0x00007000ff0c77ac */ /* 0x000ee40008000c00 */
[----:B0-----:R-:W0:Y:S01]  /*0810*/  MUFU.RCP R9, R9 ;  /* 0x0000000900097308 */ /* 0x001e220000001000 */
[C---:B-1----:R-:W-:Y:S02]  /*0820*/  ISETP.GE.AND P0, PT, R8.reuse, UR6, PT ;  /* 0x0000000608007c0c */ /* 0x042fe4000bf06270 */
[----:B------:R-:W-:-:S02]  /*0830*/  VIMNMX R0, PT, PT, R8, UR6, !PT ;  /* 0x0000000608007c48 */ /* 0x000fc4000ffe0100 */
[----:B------:R-:W-:Y:S02]  /*0840*/  SEL R3, RZ, 0x1, P0 ;  /* 0x00000001ff037807 */ /* 0x000fe40000000000 */
[----:B------:R-:W-:Y:S02]  /*0850*/  FSETP.GEU.AND P0, PT, |R4|, 1.175494350822287508e-38, PT ;  /* 0x008000000400780b */ /* 0x000fe40003f0e200 */
[----:B------:R-:W-:Y:S01]  /*0860*/  IADD3 R0, PT, PT, R0, -R8, -R3 ;  /* 0x8000000800007210 */ /* 0x000fe20007ffe803 */
[----:B0-----:R-:W-:Y:S02]  /*0870*/  VIADD R6, R9, 0xffffffe ;  /* 0x0ffffffe09067836 */ /* 0x001fe40000000000 */
[----:B------:R-:W0:Y:S02]  /*0880*/  LDC.64 R8, c[0x0][0x390] ;  /* 0x0000e400ff087b82 */ /* 0x000e240000000a00 */
[----:B------:R1:W4:Y:S06]  /*0890*/  F2I.FTZ.U32.TRUNC.NTZ R7, R6 ;  /* 0x0000000600077305 */ /* 0x00032c000021f000 */
[----:B------:R-:W-:Y:S01]  /*08a0*/  @!P0 FMUL R4, R4, 16777216 ;  /* 0x4b80000004048820 */ /* 0x000fe20000400000 */
[----:B-1----:R-:W-:Y:S01]  /*08b0*/  IMAD.MOV.U32 R6, RZ, RZ, RZ ;  /* 0x000000ffff067224 */ /* 0x002fe200078e00ff */
[----:B----4-:R-:W-:-:S05]  /*08c0*/  IADD3 R10, PT, PT, RZ, -R7, RZ ;  /* 0x80000007ff0a7210 */ /* 0x010fca0007ffe0ff */
[----:B------:R-:W-:-:S04]  /*08d0*/  IMAD R11, R10, R5, RZ ;  /* 0x000000050a0b7224 */ /* 0x000fc800078e02ff */
[----:B------:R-:W-:-:S06]  /*08e0*/  IMAD.HI.U32 R11, R7, R11, R6 ;  /* 0x0000000b070b7227 */ /* 0x000fcc00078e0006 */
[----:B------:R-:W-:Y:S02]  /*08f0*/  IMAD.HI.U32 R12, R11, R0, RZ ;  /* 0x000000000b0c7227 */ /* 0x000fe400078e00ff */
[----:B------:R-:W1:Y:S03]  /*0900*/  LDC.64 R10, c[0x0][0x380] ;  /* 0x0000e000ff0a7b82 */ /* 0x000e660000000a00 */
[----:B------:R-:W-:-:S05]  /*0910*/  IADD3 R6, PT, PT, -R12, RZ, RZ ;  /* 0x000000ff0c067210 */ /* 0x000fca0007ffe1ff */
[----:B------:R-:W-:Y:S02]  /*0920*/  IMAD R0, R5, R6, R0 ;  /* 0x0000000605007224 */ /* 0x000fe400078e0200 */
[----:B------:R-:W4:Y:S03]  /*0930*/  LDC.64 R6, c[0x0][0x388] ;  /* 0x0000e200ff067b82 */ /* 0x000f260000000a00 */
[----:B------:R-:W-:-:S13]  /*0940*/  ISETP.GE.U32.AND P1, PT, R0, R5, PT ;  /* 0x000000050000720c */ /* 0x000fda0003f26070 */
[----:B------:R-:W-:Y:S02]  /*0950*/  @P1 IMAD.IADD R0, R0, 0x1, -R5 ;  /* 0x0000000100001824 */ /* 0x000fe400078e0a05 */
[----:B------:R-:W-:-:S03]  /*0960*/  @P1 VIADD R12, R12, 0x1 ;  /* 0x000000010c0c1836 */ /* 0x000fc60000000000 */
[----:B------:R-:W-:Y:S02]  /*0970*/  ISETP.GE.U32.AND P2, PT, R0, R5, PT ;  /* 0x000000050000720c */ /* 0x000fe40003f46070 */
[----:B------:R-:W5:Y:S11]  /*0980*/  MUFU.RSQ R0, R4 ;  /* 0x0000000400007308 */ /* 0x000f760000001400 */
[----:B------:R-:W-:-:S02]  /*0990*/  @P2 IADD3 R12, PT, PT, R12, 0x1, RZ ;  /* 0x000000010c0c2810 */ /* 0x000fc40007ffe0ff */
[----:B------:R-:W-:Y:S01]  /*09a0*/  @!P3 LOP3.LUT R12, RZ, R5, RZ, 0x33, !PT ;  /* 0x00000005ff0cb212 */ /* 0x000fe200078e33ff */
[----:B-----5:R-:W-:-:S04]  /*09b0*/  @!P0 FMUL R0, R0, 4096 ;  /* 0x4580000000008820 */ /* 0x020fc80000400000 */
[----:B------:R-:W-:-:S05]  /*09c0*/  IMAD.IADD R12, R3, 0x1, R12 ;  /* 0x00000001030c7824 */ /* 0x000fca00078e020c */
[C---:B------:R-:W-:Y:S02]  /*09d0*/  LOP3.LUT R3, R12.reuse, 0x3, RZ, 0xc0, !PT ;  /* 0x000000030c037812 */ /* 0x040fe400078ec0ff */
[----:B------:R-:W-:Y:S02]  /*09e0*/  ISETP.GE.U32.AND P1, PT, R12, 0x3, PT ;  /* 0x000000030c00780c */ /* 0x000fe40003f26070 */
[----:B------:R-:W-:-:S13]  /*09f0*/  ISETP.NE.AND P2, PT, R3, 0x3, PT ;  /* 0x000000030300780c */ /* 0x000fda0003f45270 */
[----:B01234-:R-:W-:Y:S05]  /*0a00*/  @!P2 BRA `(.L_x_124) ;  /* 0x00000000005ca947 */ /* 0x01ffea0003800000 */
[----:B------:R-:W-:Y:S02]  /*0a10*/  VIADD R3, R12, 0x1 ;  /* 0x000000010c037836 */ /* 0x000fe40000000000 */
[----:B------:R-:W-:-:S03]  /*0a20*/  IMAD.WIDE.U32 R12, R2, 0x2, RZ ;  /* 0x00000002020c7825 */ /* 0x000fc600078e00ff */
[----:B------:R-:W-:-:S05]  /*0a30*/  LOP3.LUT R3, R3, 0x3, RZ, 0xc0, !PT ;  /* 0x0000000303037812 */ /* 0x000fca00078ec0ff */
[C---:B------:R-:W-:Y:S01]  /*0a40*/  IMAD R2, R3.reuse, R5, R2 ;  /* 0x0000000503027224 */ /* 0x040fe200078e0202 */
[----:B------:R-:W-:-:S07]  /*0a50*/  IADD3 R3, PT, PT, -R3, RZ, RZ ;  /* 0x000000ff03037210 */ /* 0x000fce0007ffe1ff */
.L_x_125:
[C---:B------:R-:W-:Y:S02]  /*0a60*/  IADD3 R14, P0, PT, R12.reuse, UR14, RZ ;  /* 0x0000000e0c0e7c10 */ /* 0x040fe4000ff1e0ff */
[----:B------:R-:W-:Y:S02]  /*0a70*/  IADD3 R16, P2, PT, R12, UR4, RZ ;  /* 0x000000040c107c10 */ /* 0x000fe4000ff5e0ff */
[C---:B------:R-:W-:Y:S02]  /*0a80*/  IADD3.X R15, PT, PT, R13.reuse, UR15, RZ, P0, !PT ;  /* 0x0000000f0d0f7c10 */ /* 0x040fe400087fe4ff */
[----:B------:R-:W-:-:S03]  /*0a90*/  IADD3.X R17, PT, PT, R13, UR5, RZ, P2, !PT ;  /* 0x000000050d117c10 */ /* 0x000fc600097fe4ff */
[----:B------:R-:W2:Y:S04]  /*0aa0*/  LDG.E.U16 R14, desc[UR8][R14.64] ;  /* 0x000000080e0e7981 */ /* 0x000ea8000c1e1500 */
[----:B------:R-:W3:Y:S01]  /*0ab0*/  LDG.E.U16 R16, desc[UR8][R16.64] ;  /* 0x0000000810107981 */ /* 0x000ee2000c1e1500 */
[----:B0-----:R-:W-:Y:S02]  /*0ac0*/  IADD3 R18, P0, PT, R12, UR12, RZ ;  /* 0x0000000c0c127c10 */ /* 0x001fe4000ff1e0ff */
[----:B------:R-:W-:Y:S01]  /*0ad0*/  IADD3 R3, PT, PT, R3, 0x1, RZ ;  /* 0x0000000103037810 */ /* 0x000fe20007ffe0ff */
[----:B--2---:R-:W-:Y:S02]  /*0ae0*/  IMAD.U32 R19, R14, 0x10000, RZ ;  /* 0x000100000e137824 */ /* 0x004fe400078e00ff */
[----:B---3--:R-:W-:-:S02]  /*0af0*/  IMAD.U32 R4, R16, 0x10000, RZ ;  /* 0x0001000010047824 */ /* 0x008fc400078e00ff */
[----:B------:R-:W-:-:S04]  /*0b00*/  FMUL R19, R0, R19 ;  /* 0x0000001300137220 */ /* 0x000fc80000400000 */
[----:B------:R-:W-:Y:S01]  /*0b10*/  FMUL R4, R19, R4 ;  /* 0x0000000413047220 */ /* 0x000fe20000400000 */
[----:B------:R-:W-:Y:S01]  /*0b20*/  IADD3.X R19, PT, PT, R13, UR13, RZ, P0, !PT ;  /* 0x0000000d0d137c10 */ /* 0x000fe200087fe4ff */
[----:B------:R-:W-:Y:S01]  /*0b30*/  IMAD.WIDE.U32 R12, R5, 0x2, R12 ;  /* 0x00000002050c7825 */ /* 0x000fe200078e000c */
[----:B------:R-:W-:Y:S02]  /*0b40*/  ISETP.NE.AND P0, PT, R3, RZ, PT ;  /* 0x000000ff0300720c */ /* 0x000fe40003f05270 */
[----:B------:R-:W-:-:S05]  /*0b50*/  F2FP.BF16.F32.PACK_AB R4, RZ, R4 ;  /* 0x00000004ff04723e */ /* 0x000fca00000010ff */
[----:B------:R0:W-:Y:S06]  /*0b60*/  STG.E.U16 desc[UR8][R18.64], R4 ;  /* 0x0000000412007986 */ /* 0x0001ec000c101508 */
[----:B------:R-:W-:Y:S05]  /*0b70*/  @P0 BRA `(.L_x_125) ;  /* 0xfffffffc00b80947 */ /* 0x000fea000383ffff */
.L_x_124:
[----:B------:R-:W-:Y:S05]  /*0b80*/  BSYNC.RECONVERGENT B0 ;  /* 0x0000000000007941 */ /* 0x000fea0003800200 */
.L_x_123:
[----:B------:R-:W-:Y:S05]  /*0b90*/  @!P1 EXIT ;  /* 0x000000000000994d */ /* 0x000fea0003800000 */
.L_x_126:
[----:B------:R-:W-:-:S04]  /*0ba0*/  IMAD.WIDE.U32 R12, R2, 0x2, R6 ;  /* 0x00000002020c7825 */ /* 0x000fc800078e0006 */
[----:B------:R-:W-:Y:S02]  /*0bb0*/  IMAD.WIDE.U32 R14, R2, 0x2, R8 ;  /* 0x00000002020e7825 */ /* 0x000fe400078e0008 */
[----:B------:R-:W2:Y:S04]  /*0bc0*/  LDG.E.U16 R12, desc[UR8][R12.64] ;  /* 0x000000080c0c7981 */ /* 0x000ea8000c1e1500 */
[----:B------:R-:W3:Y:S01]  /*0bd0*/  LDG.E.U16 R14, desc[UR8][R14.64] ;  /* 0x000000080e0e7981 */ /* 0x000ee2000c1e1500 */
[----:B0-----:R-:W-:-:S05]  /*0be0*/  IADD3 R19, PT, PT, R5, R2, RZ ;  /* 0x0000000205137210 */ /* 0x001fca0007ffe0ff */
[----:B------:R-:W-:-:S04]  /*0bf0*/  IMAD.WIDE.U32 R16, R19, 0x2, R6 ;  /* 0x0000000213107825 */ /* 0x000fc800078e0006 */
[----:B--2---:R-:W-:Y:S02]  /*0c00*/  IMAD.U32 R3, R12, 0x10000, RZ ;  /* 0x000100000c037824 */ /* 0x004fe400078e00ff */
[----:B------:R-:W-:-:S04]  /*0c10*/  IMAD.WIDE.U32 R12, R19, 0x2, R8 ;  /* 0x00000002130c7825 */ /* 0x000fc800078e0008 */
[----:B------:R-:W-:Y:S01]  /*0c20*/  FMUL R3, R0, R3 ;  /* 0x0000000300037220 */ /* 0x000fe20000400000 */
[----:B---3--:R-:W-:-:S04]  /*0c30*/  IMAD.U32 R4, R14, 0x10000, RZ ;  /* 0x000100000e047824 */ /* 0x008fc800078e00ff */
[----:B------:R-:W-:-:S05]  /*0c40*/  FMUL R3, R3, R4 ;  /* 0x0000000403037220 */ /* 0x000fca0000400000 */
[----:B------:R-:W-:Y:S01]  /*0c50*/  F2FP.BF16.F32.PACK_AB R4, RZ, R3 ;  /* 0x00000003ff04723e */ /* 0x000fe200000010ff */
[----:B------:R-:W-:-:S03]  /*0c60*/  IMAD.WIDE.U32 R2, R2, 0x2, R10 ;  /* 0x0000000202027825 */ /* 0x000fc600078e000a */
[----:B------:R-:W-:-:S05]  /*0c70*/  PRMT R18, R4, 0x7610, R18 ;  /* 0x0000761004127816 */ /* 0x000fca0000000012 */
[----:B------:R0:W-:Y:S04]  /*0c80*/  STG.E.U16 desc[UR8][R2.64], R18 ;  /* 0x0000001202007986 */ /* 0x0001e8000c101508 */
[----:B------:R-:W2:Y:S04]  /*0c90*/  LDG.E.U16 R16, desc[UR8][R16.64] ;  /* 0x0000000810107981 */ /* 0x000ea8000c1e1500 */
[----:B------:R-:W3:Y:S01]  /*0ca0*/  LDG.E.U16 R12, desc[UR8][R12.64] ;  /* 0x000000080c0c7981 */ /* 0x000ee2000c1e1500 */
[----:B------:R-:W-:-:S05]  /*0cb0*/  IADD3 R21, PT, PT, R19, R5, RZ ;  /* 0x0000000513157210 */ /* 0x000fca0007ffe0ff */
[----:B0-----:R-:W-:-:S04]  /*0cc0*/  IMAD.WIDE.U32 R2, R21, 0x2, R6 ;  /* 0x0000000215027825 */ /* 0x001fc800078e0006 */
[----:B--2---:R-:W-:Y:S02]  /*0cd0*/  IMAD.U32 R15, R16, 0x10000, RZ ;  /* 0x00010000100f7824 */ /* 0x004fe400078e00ff */
[----:B------:R-:W-:-:S04]  /*0ce0*/  IMAD.WIDE.U32 R16, R21, 0x2, R8 ;  /* 0x0000000215107825 */ /* 0x000fc800078e0008 */
[----:B------:R-:W-:Y:S01]  /*0cf0*/  FMUL R15, R0, R15 ;  /* 0x0000000f000f7220 */ /* 0x000fe20000400000 */
[----:B---3--:R-:W-:-:S04]  /*0d00*/  IMAD.U32 R4, R12, 0x10000, RZ ;  /* 0x000100000c047824 */ /* 0x008fc800078e00ff */
[----:B------:R-:W-:Y:S01]  /*0d10*/  FMUL R4, R15, R4 ;  /* 0x000000040f047220 */ /* 0x000fe20000400000 */
[----:B------:R-:W-:-:S04]  /*0d20*/  IMAD.WIDE.U32 R14, R19, 0x2, R10 ;  /* 0x00000002130e7825 */ /* 0x000fc800078e000a */
[----:B------:R-:W-:-:S04]  /*0d30*/  F2FP.BF16.F32.PACK_AB R4, RZ, R4 ;  /* 0x00000004ff04723e */ /* 0x000fc800000010ff */
[----:B------:R-:W-:-:S05]  /*0d40*/  PRMT R19, R4, 0x7610, R19 ;  /* 0x0000761004137816 */ /* 0x000fca0000000013 */
[----:B------:R0:W-:Y:S04]  /*0d50*/  STG.E.U16 desc[UR8][R14.64], R19 ;  /* 0x000000130e007986 */ /* 0x0001e8000c101508 */
[----:B------:R-:W2:Y:S04]  /*0d60*/  LDG.E.U16 R2, desc[UR8][R2.64] ;  /* 0x0000000802027981 */ /* 0x000ea8000c1e1500 */
[----:B------:R-:W3:Y:S01]  /*0d70*/  LDG.E.U16 R16, desc[UR8][R16.64] ;  /* 0x0000000810107981 */ /* 0x000ee2000c1e1500 */
[----:B------:R-:W-:-:S05]  /*0d80*/  IADD3 R23, PT, PT, R21, R5, RZ ;  /* 0x0000000515177210 */ /* 0x000fca0007ffe0ff */
[----:B0-----:R-:W-:-:S04]  /*0d90*/  IMAD.WIDE.U32 R14, R23, 0x2, R6 ;  /* 0x00000002170e7825 */ /* 0x001fc800078e0006 */
[----:B------:R-:W-:-:S04]  /*0da0*/  IMAD.WIDE.U32 R18, R23, 0x2, R8 ;  /* 0x0000000217127825 */ /* 0x000fc800078e0008 */
[----:B--2---:R-:W-:Y:S02]  /*0db0*/  IMAD.U32 R13, R2, 0x10000, RZ ;  /* 0x00010000020d7824 */ /* 0x004fe400078e00ff */
[----:B---3--:R-:W-:Y:S02]  /*0dc0*/  IMAD.U32 R4, R16, 0x10000, RZ ;  /* 0x0001000010047824 */ /* 0x008fe400078e00ff */
[----:B------:R-:W-:-:S04]  /*0dd0*/  FMUL R13, R0, R13 ;  /* 0x0000000d000d7220 */ /* 0x000fc80000400000 */
[----:B------:R-:W-:Y:S01]  /*0de0*/  FMUL R4, R13, R4 ;  /* 0x000000040d047220 */ /* 0x000fe20000400000 */
[----:B------:R-:W-:-:S04]  /*0df0*/  IMAD.WIDE.U32 R12, R21, 0x2, R10 ;  /* 0x00000002150c7825 */ /* 0x000fc800078e000a */
[----:B------:R-:W-:-:S05]  /*0e00*/  F2FP.BF16.F32.PACK_AB R4, RZ, R4 ;  /* 0x00000004ff04723e */ /* 0x000fca00000010ff */
[----:B------:R1:W-:Y:S04]  /*0e10*/  STG.E.U16 desc[UR8][R12.64], R4 ;  /* 0x000000040c007986 */ /* 0x0003e8000c101508 */
[----:B------:R-:W2:Y:S04]  /*0e20*/  LDG.E.U16 R14, desc[UR8][R14.64] ;  /* 0x000000080e0e7981 */ /* 0x000ea8000c1e1500 */
[----:B------:R-:W3:Y:S01]  /*0e30*/  LDG.E.U16 R18, desc[UR8][R18.64] ;  /* 0x0000000812127981 */ /* 0x000ee2000c1e1500 */
[----:B------:R-:W-:-:S04]  /*0e40*/  IMAD.WIDE.U32 R16, R23, 0x2, R10 ;  /* 0x0000000217107825 */ /* 0x000fc800078e000a */
[----:B--2---:R-:W-:Y:S02]  /*0e50*/  IMAD.U32 R3, R14, 0x10000, RZ ;  /* 0x000100000e037824 */ /* 0x004fe400078e00ff */
[----:B---3--:R-:W-:Y:S02]  /*0e60*/  IMAD.U32 R2, R18, 0x10000, RZ ;  /* 0x0001000012027824 */ /* 0x008fe400078e00ff */
[----:B------:R-:W-:-:S04]  /*0e70*/  FMUL R3, R0, R3 ;  /* 0x0000000300037220 */ /* 0x000fc80000400000 */
[----:B------:R-:W-:-:S05]  /*0e80*/  FMUL R2, R3, R2 ;  /* 0x0000000203027220 */ /* 0x000fca0000400000 */
[----:B------:R-:W-:-:S04]  /*0e90*/  F2FP.BF16.F32.PACK_AB R2, RZ, R2 ;  /* 0x00000002ff02723e */ /* 0x000fc800000010ff */
[----:B------:R-:W-:Y:S02]  /*0ea0*/  PRMT R3, R2, 0x7610, R3 ;  /* 0x0000761002037816 */ /* 0x000fe40000000003 */
[----:B------:R-:W-:-:S03]  /*0eb0*/  IADD3 R2, PT, PT, R23, R5, RZ ;  /* 0x0000000517027210 */ /* 0x000fc60007ffe0ff */
[----:B------:R1:W-:Y:S01]  /*0ec0*/  STG.E.U16 desc[UR8][R16.64], R3 ;  /* 0x0000000310007986 */ /* 0x0003e2000c101508 */
[----:B------:R-:W-:-:S13]  /*0ed0*/  ISETP.GE.AND P0, PT, R2, UR6, PT ;  /* 0x0000000602007c0c */ /* 0x000fda000bf06270 */
[----:B-1----:R-:W-:Y:S05]  /*0ee0*/  @!P0 BRA `(.L_x_126) ;  /* 0xfffffffc002c8947 */ /* 0x002fea000383ffff */
[----:B------:R-:W-:Y:S05]  /*0ef0*/  EXIT ;  /* 0x000000000000794d */ /* 0x000fea0003800000 */
        .weak           $__internal_5_$__cuda_sm3x_div_rn_noftz_f32_slowpath
        .type           $__internal_5_$__cuda_sm3x_div_rn_noftz_f32_slowpath,@function
        .size           $__internal_5_$__cuda_sm3x_div_rn_noftz_f32_slowpath,(.L_x_142 - $__internal_5_$__cuda_sm3x_div_rn_noftz_f32_slowpath)
$__internal_5_$__cuda_sm3x_div_rn_noftz_f32_slowpath:
[--C-:B------:R-:W-:Y:S01]  /*0f00*/  SHF.R.U32.HI R7, RZ, 0x17, R3.reuse ;  /* 0x00000017ff077819 */ /* 0x100fe20000011603 */
[----:B------:R-:W-:Y:S01]  /*0f10*/  IMAD.MOV.U32 R9, RZ, RZ, R3 ;  /* 0x000000ffff097224 */ /* 0x000fe200078e0003 */
        /* <DEDUP_REMOVED lines=28> */
[----:B------:R-:W-:Y:S01]  /*10e0*/  @P0 MOV R10, RZ ;  /* 0x000000ff000a0202 */ /* 0x000fe20000000f00 */
[----:B------:R-:W-:Y:S02]  /*10f0*/  @!P0 IMAD.MOV.U32 R10, RZ, RZ, -0x40 ;  /* 0xffffffc0ff0a8424 */ /* 0x000fe400078e00ff */
[----:B------:R-:W-:Y:S01]  /*1100*/  @!P0 FFMA R8, R0, 1.84467440737095516160e+19, RZ ;  /* 0x5f80000000088823 */ /* 0x000fe200000000ff */
[----:B------:R-:W-:Y:S01]  /*1110*/  @!P1 FFMA R9, R3, 1.84467440737095516160e+19, RZ ;  /* 0x5f80000003099823 */ /* 0x000fe200000000ff */
[----:B------:R-:W-:-:S07]  /*1120*/  @!P1 VIADD R10, R10, 0x40 ;  /* 0x000000400a0a9836 */ /* 0x000fce0000000000 */
.L_x_127:
[----:B------:R-:W-:Y:S01]  /*1130*/  LEA R0, R7, 0xc0800000, 0x17 ;  /* 0xc080000007007811 */ /* 0x000fe200078eb8ff */
[----:B------:R-:W-:-:S03]  /*1140*/  VIADD R6, R6, 0xffffff81 ;  /* 0xffffff8106067836 */ /* 0x000fc60000000000 */
[----:B------:R-:W-:Y:S01]  /*1150*/  IADD3 R9, PT, PT, -R0, R9, RZ ;  /* 0x0000000900097210 */ /* 0x000fe20007ffe1ff */
[C---:B------:R-:W-:Y:S01]  /*1160*/  IMAD R0, R6.reuse, -0x800000, R8 ;  /* 0xff80000006007824 */ /* 0x040fe200078e0208 */
[----:B------:R-:W-:Y:S02]  /*1170*/  IADD3 R7, PT, PT, R6, 0x7f, -R7 ;  /* 0x0000007f06077810 */ /* 0x000fe40007ffe807 */
[----:B------:R-:W0:Y:S01]  /*1180*/  MUFU.RCP R3, R9 ;  /* 0x0000000900037308 */ /* 0x000e220000001000 */
[----:B------:R-:W-:Y:S02]  /*1190*/  FADD.FTZ R11, -R9, -RZ ;  /* 0x800000ff090b7221 */ /* 0x000fe40000010100 */
[----:B------:R-:W-:Y:S02]  /*11a0*/  IMAD.IADD R7, R7, 0x1, R10 ;  /* 0x0000000107077824 */ /* 0x000fe400078e020a */
        /* <DEDUP_REMOVED lines=21> */
[CCC-:B------:R-:W-:Y:S01]  /*1300*/  FFMA.RM R6, R12.reuse, R8.reuse, R13.reuse ;  /* 0x000000080c067223 */ /* 0x1c0fe2000000400d */
[C---:B------:R-:W-:Y:S02]  /*1310*/  ISETP.NE.AND P3, PT, R9.reuse, RZ, PT ;  /* 0x000000ff0900720c */ /* 0x040fe40003f65270 */
[----:B------:R-:W-:Y:S02]  /*1320*/  ISETP.NE.AND P1, PT, R9, RZ, PT ;  /* 0x000000ff0900720c */ /* 0x000fe40003f25270 */
[----:B------:R-:W-:Y:S01]  /*1330*/  LOP3.LUT R7, R3, 0x7fffff, RZ, 0xc0, !PT ;  /* 0x007fffff03077812 */ /* 0x000fe200078ec0ff */
[----:B------:R-:W-:Y:S01]  /*1340*/  FFMA.RP R3, R12, R8, R13 ;  /* 0x000000080c037223 */ /* 0x000fe2000000800d */
[C---:B------:R-:W-:Y:S01]  /*1350*/  VIADD R8, R9.reuse, 0x20 ;  /* 0x0000002009087836 */ /* 0x040fe20000000000 */
        /* <DEDUP_REMOVED lines=15> */
.L_x_133:
[----:B------:R-:W-:-:S04]  /*1450*/  LOP3.LUT R0, R0, 0x80000000, RZ, 0xc0, !PT ;  /* 0x8000000000007812 */ /* 0x000fc800078ec0ff */
[----:B------:R-:W-:Y:S01]  /*1460*/  LOP3.LUT R0, R0, 0x7f800000, RZ, 0xfc, !PT ;  /* 0x7f80000000007812 */ /* 0x000fe200078efcff */
[----:B------:R-:W-:Y:S06]  /*1470*/  BRA `(.L_x_134) ;  /* 0x0000000000287947 */ /* 0x000fec0003800000 */
.L_x_132:
[----:B------:R-:W-:Y:S01]  /*1480*/  IMAD R0, R7, 0x800000, R0 ;  /* 0x0080000007007824 */ /* 0x000fe200078e0200 */
[----:B------:R-:W-:Y:S06]  /*1490*/  BRA `(.L_x_134) ;  /* 0x0000000000207947 */ /* 0x000fec0003800000 */
.L_x_131:
[----:B------:R-:W-:-:S04]  /*14a0*/  LOP3.LUT R0, R9, 0x80000000, R8, 0x48, !PT ;  /* 0x8000000009007812 */ /* 0x000fc800078e4808 */
[----:B------:R-:W-:Y:S01]  /*14b0*/  LOP3.LUT R0, R0, 0x7f800000, RZ, 0xfc, !PT ;  /* 0x7f80000000007812 */ /* 0x000fe200078efcff */
[----:B------:R-:W-:Y:S06]  /*14c0*/  BRA `(.L_x_134) ;  /* 0x0000000000147947 */ /* 0x000fec0003800000 */
.L_x_130:
[----:B------:R-:W-:Y:S01]  /*14d0*/  LOP3.LUT R0, R9, 0x80000000, R8, 0x48, !PT ;  /* 0x8000000009007812 */ /* 0x000fe200078e4808 */
[----:B------:R-:W-:Y:S06]  /*14e0*/  BRA `(.L_x_134) ;  /* 0x00000000000c7947 */ /* 0x000fec0003800000 */
.L_x_129:
[----:B------:R-:W0:Y:S01]  /*14f0*/  MUFU.RSQ R0, -QNAN ;  /* 0xffc0000000007908 */ /* 0x000e220000001400 */
[----:B------:R-:W-:Y:S05]  /*1500*/  BRA `(.L_x_134) ;  /* 0x0000000000047947 */ /* 0x000fea0003800000 */
.L_x_128:
[----:B------:R-:W-:-:S07]  /*1510*/  FADD.FTZ R0, R0, R3 ;  /* 0x0000000300007221 */ /* 0x000fce0000010000 */
.L_x_134:
[----:B------:R-:W-:Y:S01]  /*1520*/  MOV R6, R4 ;  /* 0x0000000400067202 */ /* 0x000fe20000000f00 */
[----:B------:R-:W-:-:S04]  /*1530*/  IMAD.MOV.U32 R7, RZ, RZ, 0x0 ;  /* 0x00000000ff077424 */ /* 0x000fc800078e00ff */
[----:B0-----:R-:W-:Y:S05]  /*1540*/  RET.REL.NODEC R6 `(_Z14rmsnorm_kernelP13__nv_bfloat16PKS_S2_if) ;  /* 0xffffffe806ac7950 */ /* 0x001fea0003c3ffff */
.L_x_135:
        /* <DEDUP_REMOVED lines=11> */
.L_x_142:


//--------------------- .text._Z19embed_lookup_kernelP13__nv_bfloat16PKS_ii --------------------------
	.section	.text._Z19embed_lookup_kernelP13__nv_bfloat16PKS_ii,"ax",@progbits
	.align	128
        .global         _Z19embed_lookup_kernelP13__nv_bfloat16PKS_ii
        .type           _Z19embed_lookup_kernelP13__nv_bfloat16PKS_ii,@function
        .size           _Z19embed_lookup_kernelP13__nv_bfloat16PKS_ii,(.L_x_151 - _Z19embed_lookup_kernelP13__nv_bfloat16PKS_ii)
        .other          _Z19embed_lookup_kernelP13__nv_bfloat16PKS_ii,@"STO_CUDA_ENTRY STV_DEFAULT"
_Z19embed_lookup_kernelP13__nv_bfloat16PKS_ii:
.text._Z19embed_lookup_kernelP13__nv_bfloat16PKS_ii:
        /* <DEDUP_REMOVED lines=8> */
[----:B------:R-:W0:Y:S01]  /*0080*/  LDC R5, c[0x0][0x390] ;  /* 0x0000e400ff057b82 */ /* 0x000e220000000800 */
[----:B------:R-:W1:Y:S01]  /*0090*/  LDCU.64 UR8, c[0x0][0x388] ;  /* 0x00007100ff0877ac */ /* 0x000e620008000a00 */
[--C-:B------:R-:W-:Y:S01]  /*00a0*/  SHF.R.S32.HI R3, RZ, 0x1f, R2.reuse ;  /* 0x0000001fff037819 */ /* 0x100fe20000011402 */
[----:B------:R-:W2:Y:S02]  /*00b0*/  LDCU.64 UR4, c[0x0][0x358] ;  /* 0x00006b00ff0477ac */ /* 0x000ea40008000a00 */
[----:B0-----:R-:W-:-:S03]  /*00c0*/  IMAD.WIDE R4, R5, UR6, R2 ;  /* 0x0000000605047c25 */ /* 0x001fc6000f8e0202 */
[----:B-1----:R-:W-:-:S04]  /*00d0*/  LEA R6, P0, R4, UR8, 0x1 ;  /* 0x0000000804067c11 */ /* 0x002fc8000f8008ff */
[----:B------:R-:W-:Y:S02]  /*00e0*/  LEA.HI.X R7, R4, UR9, R5, 0x1, P0 ;  /* 0x0000000904077c11 */ /* 0x000fe400080f0c05 */
[----:B------:R-:W0:Y:S04]  /*00f0*/  LDC.64 R4, c[0x0][0x380] ;  /* 0x0000e000ff047b82 */ /* 0x000e280000000a00 */
[----:B--2---:R-:W2:Y:S01]  /*0100*/  LDG.E.U16 R7, desc[UR4][R6.64] ;  /* 0x0000000406077981 */ /* 0x004ea2000c1e1500 */
[----:B0-----:R-:W-:-:S05]  /*0110*/  IMAD.WIDE R2, R2, 0x2, R4 ;  /* 0x0000000202027825 */ /* 0x001fca00078e0204 */
[----:B--2---:R-:W-:Y:S01]  /*0120*/  STG.E.U16 desc[UR4][R2.64], R7 ;  /* 0x0000000702007986 */ /* 0x004fe2000c101504 */
[----:B------:R-:W-:Y:S05]  /*0130*/  EXIT ;  /* 0x000000000000794d */ /* 0x000fea0003800000 */
.L_x_136:
        /* <DEDUP_REMOVED lines=12> */
.L_x_151:


//--------------------- .nv.global.init           --------------------------
	.section	.nv.global.init,"aw",@progbits
	.align	4
.nv.global.init:
	.type		__cudart_i2opi_f,@object
	.size		__cudart_i2opi_f,(.L_0 - __cudart_i2opi_f)
__cudart_i2opi_f:
        /*0000*/ 	.byte	0x41, 0x90, 0x43, 0x3c, 0x99, 0x95, 0x62, 0xdb, 0xc0, 0xdd, 0x34, 0xf5, 0xd1, 0x57, 0x27, 0xfc
        /*0010*/ 	.byte	0x29, 0x15, 0x44, 0x4e, 0x6e, 0x83, 0xf9, 0xa2
.L_0:


//--------------------- .nv.shared._Z23decode_attention_kernelP13__nv_bfloat16PKS_S2_S2_iiiiif --------------------------
	.section	.nv.shared._Z23decode_attention_kernelP13__nv_bfloat16PKS_S2_S2_iiiiif,"aw",@nobits
	.sectionflags	@""
	.align	16
	.zero		1024


//--------------------- .nv.shared.reserved.0     --------------------------
	.section	.nv.shared.reserved.0,"aw",@nobits
	.weak		__nv_reservedSMEM_offset_0_alias
	.size		__nv_reservedSMEM_offset_0_alias, 0, 64
	.other		__nv_reservedSMEM_offset_0_alias,@"STO_CUDA_RESERVED_SHARED STV_DEFAULT"
__nv_reservedSMEM_offset_0_alias:
	.zero		0
	.zero		64


//--------------------- .nv.shared._Z15kv_store_kernelP13__nv_bfloat16PKS_ii --------------------------
	.section	.nv.shared._Z15kv_store_kernelP13__nv_bfloat16PKS_ii,"aw",@nobits
	.sectionflags	@""
	.align	16
	.zero		1024


//--------------------- .nv.shared._Z11copy_kernelP13__nv_bfloat16PKS_i --------------------------
	.section	.nv.shared._Z11copy_kernelP13__nv_bfloat16PKS_i,"aw",@nobits
	.sectionflags	@""
	.align	16
	.zero		1024


//--------------------- .nv.shared._Z10add_kernelP13__nv_bfloat16PKS_S2_i --------------------------
	.section	.nv.shared._Z10add_kernelP13__nv_bfloat16PKS_S2_i,"aw",@nobits
	.sectionflags	@""
	.align	16
	.zero		1024


//--------------------- .nv.shared._Z15silu_mul_kernelP13__nv_bfloat16PKS_S2_i --------------------------
	.section	.nv.shared._Z15silu_mul_kernelP13__nv_bfloat16PKS_S2_i,"aw",@nobits
	.sectionflags	@""
	.align	16
	.zero		1024


//--------------------- .nv.shared._Z11rope_kernelP13__nv_bfloat16S0_iiiif --------------------------
	.section	.nv.shared._Z11rope_kernelP13__nv_bfloat16S0_iiiif,"aw",@nobits
	.sectionflags	@""
	.align	16
	.zero		1024


//--------------------- .nv.shared._Z19head_rmsnorm_kernelP13__nv_bfloat16PKS_S2_iif --------------------------
	.section	.nv.shared._Z19head_rmsnorm_kernelP13__nv_bfloat16PKS_S2_iif,"aw",@nobits
	.sectionflags	@""
	.align	16
	.zero		1024


//--------------------- .nv.shared._Z14rmsnorm_kernelP13__nv_bfloat16PKS_S2_if --------------------------
	.section	.nv.shared._Z14rmsnorm_kernelP13__nv_bfloat16PKS_S2_if,"aw",@nobits
	.sectionflags	@""
	.align	16
	.zero		1024


//--------------------- .nv.shared._Z19embed_lookup_kernelP13__nv_bfloat16PKS_ii --------------------------
	.section	.nv.shared._Z19embed_lookup_kernelP13__nv_bfloat16PKS_ii,"aw",@nobits
	.sectionflags	@""
	.align	16
	.zero		1024


//--------------------- .nv.constant0._Z23decode_attention_kernelP13__nv_bfloat16PKS_S2_S2_iiiiif --------------------------
	.section	.nv.constant0._Z23decode_attention_kernelP13__nv_bfloat16PKS_S2_S2_iiiiif,"a",@progbits
	.sectionflags	@""
	.align	4
.nv.constant0._Z23decode_attention_kernelP13__nv_bfloat16PKS_S2_S2_iiiiif:
	.zero		952


//--------------------- .nv.constant0._Z15kv_store_kernelP13__nv_bfloat16PKS_ii --------------------------
	.section	.nv.constant0._Z15kv_store_kernelP13__nv_bfloat16PKS_ii,"a",@progbits
	.sectionflags	@""
	.align	4
.nv.constant0._Z15kv_store_kernelP13__nv_bfloat16PKS_ii:
	.zero		920


//--------------------- .nv.constant0._Z11copy_kernelP13__nv_bfloat16PKS_i --------------------------
	.section	.nv.constant0._Z11copy_kernelP13__nv_bfloat16PKS_i,"a",@progbits
	.sectionflags	@""
	.align	4
.nv.constant0._Z11copy_kernelP13__nv_bfloat16PKS_i:
	.zero		916


//--------------------- .nv.constant0._Z10add_kernelP13__nv_bfloat16PKS_S2_i --------------------------
	.section	.nv.constant0._Z10add_kernelP13__nv_bfloat16PKS_S2_i,"a",@progbits
	.sectionflags	@""
	.align	4
.nv.constant0._Z10add_kernelP13__nv_bfloat16PKS_S2_i:
	.zero		924


//--------------------- .nv.constant0._Z15silu_mul_kernelP13__nv_bfloat16PKS_S2_i --------------------------
	.section	.nv.constant0._Z15silu_mul_kernelP13__nv_bfloat16PKS_S2_i,"a",@progbits
	.sectionflags	@""
	.align	4
.nv.constant0._Z15silu_mul_kernelP13__nv_bfloat16PKS_S2_i:
	.zero		924


//--------------------- .nv.constant0._Z11rope_kernelP13__nv_bfloat16S0_iiiif --------------------------
	.section	.nv.constant0._Z11rope_kernelP13__nv_bfloat16S0_iiiif,"a",@progbits
	.sectionflags	@""
	.align	4
.nv.constant0._Z11rope_kernelP13__nv_bfloat16S0_iiiif:
	.zero		932


//--------------------- .nv.constant0._Z19head_rmsnorm_kernelP13__nv_bfloat16PKS_S2_iif --------------------------
	.section	.nv.constant0._Z19head_rmsnorm_kernelP13__nv_bfloat16PKS_S2_iif,"a",@progbits
	.sectionflags	@""
	.align	4
.nv.constant0._Z19head_rmsnorm_kernelP13__nv_bfloat16PKS_S2_iif:
	.zero		932


//--------------------- .nv.constant0._Z14rmsnorm_kernelP13__nv_bfloat16PKS_S2_if --------------------------
	.section	.nv.constant0._Z14rmsnorm_kernelP13__nv_bfloat16PKS_S2_if,"a",@progbits
	.sectionflags	@""
	.align	4
.nv.constant0._Z14rmsnorm_kernelP13__nv_bfloat16PKS_S2_if:
	.zero		928


//--------------------- .nv.constant0._Z19embed_lookup_kernelP13__nv_bfloat16PKS_ii --------------------------
	.section	.nv.constant0._Z19embed_lookup_kernelP13__nv_bfloat16PKS_ii,"a",@progbits
	.sectionflags	@""
	.align	4
.nv.constant0._Z19embed_lookup_kernelP13__nv_bfloat16PKS_ii:
	.zero		920


//--------------------- SYMBOLS --------------------------

	.type		.nv.reservedSmem.offset0,@object
	.size		.nv.reservedSmem.offset0,0x4
	.type		.nv.reservedSmem.cap,@object
	.size		.nv.reservedSmem.cap,0x4
